//
// Generated by NVIDIA NVVM Compiler
//
// Compiler Build ID: CL-36424714
// Cuda compilation tools, release 13.0, V13.0.88
// Based on NVVM 20.0.0
//

.version 9.0
.target sm_100
.address_size 64

	// .globl	_Z21pccropandsampleKernelPKfS0_S0_PKiiiiiiPfS3_PiPb
.global .align 4 .b8 precalc_xorwow_matrix[102400];
.global .align 4 .b8 precalc_xorwow_offset_matrix[102400];
.global .align 4 .b8 mrg32k3aM1[2304];
.global .align 4 .b8 mrg32k3aM2[2304];
.global .align 4 .b8 mrg32k3aM1SubSeq[2016];
.global .align 4 .b8 mrg32k3aM2SubSeq[2016];
.global .align 4 .b8 mrg32k3aM1Seq[2304];
.global .align 4 .b8 mrg32k3aM2Seq[2304];
.const .align 8 .b8 __cr_lgamma_table[72];
// _ZZ21pccropandsampleKernelPKfS0_S0_PKiiiiiiPfS3_PiPbE11box_pts_num has been demoted

.visible .entry _Z21pccropandsampleKernelPKfS0_S0_PKiiiiiiPfS3_PiPb(
	.param .u64 .ptr .align 1 _Z21pccropandsampleKernelPKfS0_S0_PKiiiiiiPfS3_PiPb_param_0,
	.param .u64 .ptr .align 1 _Z21pccropandsampleKernelPKfS0_S0_PKiiiiiiPfS3_PiPb_param_1,
	.param .u64 .ptr .align 1 _Z21pccropandsampleKernelPKfS0_S0_PKiiiiiiPfS3_PiPb_param_2,
	.param .u64 .ptr .align 1 _Z21pccropandsampleKernelPKfS0_S0_PKiiiiiiPfS3_PiPb_param_3,
	.param .u32 _Z21pccropandsampleKernelPKfS0_S0_PKiiiiiiPfS3_PiPb_param_4,
	.param .u32 _Z21pccropandsampleKernelPKfS0_S0_PKiiiiiiPfS3_PiPb_param_5,
	.param .u32 _Z21pccropandsampleKernelPKfS0_S0_PKiiiiiiPfS3_PiPb_param_6,
	.param .u32 _Z21pccropandsampleKernelPKfS0_S0_PKiiiiiiPfS3_PiPb_param_7,
	.param .u32 _Z21pccropandsampleKernelPKfS0_S0_PKiiiiiiPfS3_PiPb_param_8,
	.param .u64 .ptr .align 1 _Z21pccropandsampleKernelPKfS0_S0_PKiiiiiiPfS3_PiPb_param_9,
	.param .u64 .ptr .align 1 _Z21pccropandsampleKernelPKfS0_S0_PKiiiiiiPfS3_PiPb_param_10,
	.param .u64 .ptr .align 1 _Z21pccropandsampleKernelPKfS0_S0_PKiiiiiiPfS3_PiPb_param_11,
	.param .u64 .ptr .align 1 _Z21pccropandsampleKernelPKfS0_S0_PKiiiiiiPfS3_PiPb_param_12
)
{
	.reg .pred 	%p<64>;
	.reg .b16 	%rs<2>;
	.reg .b32 	%r<332>;
	.reg .b32 	%f<138>;
	.reg .b64 	%rd<240>;
	.reg .b64 	%fd<29>;
	// demoted variable
	.shared .align 4 .u32 _ZZ21pccropandsampleKernelPKfS0_S0_PKiiiiiiPfS3_PiPbE11box_pts_num;
	ld.param.u64 	%rd21, [_Z21pccropandsampleKernelPKfS0_S0_PKiiiiiiPfS3_PiPb_param_0];
	ld.param.u64 	%rd27, [_Z21pccropandsampleKernelPKfS0_S0_PKiiiiiiPfS3_PiPb_param_1];
	ld.param.u64 	%rd22, [_Z21pccropandsampleKernelPKfS0_S0_PKiiiiiiPfS3_PiPb_param_2];
	ld.param.u64 	%rd23, [_Z21pccropandsampleKernelPKfS0_S0_PKiiiiiiPfS3_PiPb_param_3];
	ld.param.u32 	%r100, [_Z21pccropandsampleKernelPKfS0_S0_PKiiiiiiPfS3_PiPb_param_4];
	ld.param.u32 	%r101, [_Z21pccropandsampleKernelPKfS0_S0_PKiiiiiiPfS3_PiPb_param_6];
	ld.param.u32 	%r102, [_Z21pccropandsampleKernelPKfS0_S0_PKiiiiiiPfS3_PiPb_param_7];
	ld.param.u32 	%r103, [_Z21pccropandsampleKernelPKfS0_S0_PKiiiiiiPfS3_PiPb_param_8];
	ld.param.u64 	%rd24, [_Z21pccropandsampleKernelPKfS0_S0_PKiiiiiiPfS3_PiPb_param_9];
	ld.param.u64 	%rd28, [_Z21pccropandsampleKernelPKfS0_S0_PKiiiiiiPfS3_PiPb_param_10];
	ld.param.u64 	%rd25, [_Z21pccropandsampleKernelPKfS0_S0_PKiiiiiiPfS3_PiPb_param_11];
	ld.param.u64 	%rd26, [_Z21pccropandsampleKernelPKfS0_S0_PKiiiiiiPfS3_PiPb_param_12];
	cvta.to.global.u64 	%rd1, %rd27;
	cvta.to.global.u64 	%rd2, %rd28;
	mov.u32 	%r291, %ctaid.x;
	setp.ge.s32 	%p1, %r291, %r100;
	@%p1 bra 	$L__BB0_58;
	mov.u32 	%r2, %tid.x;
	mov.u32 	%r3, %ntid.x;
	mov.u32 	%r4, %nctaid.x;
	and.b32  	%r5, %r103, 15;
	and.b32  	%r6, %r103, 7;
	add.s32 	%r7, %r6, -1;
	and.b32  	%r8, %r103, 2147483632;
	and.b32  	%r9, %r103, 3;
	neg.s32 	%r10, %r8;
	add.s64 	%rd3, %rd1, 32;
	cvta.to.global.u64 	%rd4, %rd22;
	cvta.to.global.u64 	%rd5, %rd23;
	cvta.to.global.u64 	%rd6, %rd21;
	cvta.to.global.u64 	%rd7, %rd24;
	cvta.to.global.u64 	%rd8, %rd25;
	cvta.to.global.u64 	%rd9, %rd26;
$L__BB0_2:
	setp.ne.s32 	%p2, %r2, 0;
	@%p2 bra 	$L__BB0_4;
	mov.b32 	%r104, 0;
	st.shared.u32 	[_ZZ21pccropandsampleKernelPKfS0_S0_PKiiiiiiPfS3_PiPbE11box_pts_num], %r104;
$L__BB0_4:
	setp.ge.s32 	%p3, %r2, %r101;
	bar.sync 	0;
	mul.lo.s32 	%r105, %r291, 6;
	mul.wide.s32 	%rd29, %r105, 4;
	add.s64 	%rd10, %rd4, %rd29;
	ld.global.f32 	%f1, [%rd10+4];
	mul.wide.s32 	%rd30, %r291, 4;
	add.s64 	%rd31, %rd5, %rd30;
	ld.global.u32 	%r106, [%rd31];
	mul.lo.s32 	%r107, %r106, %r101;
	mul.lo.s32 	%r108, %r107, 3;
	cvt.s64.s32 	%rd11, %r108;
	mul.lo.s32 	%r109, %r107, %r103;
	cvt.s64.s32 	%rd12, %r109;
	mul.lo.s32 	%r110, %r291, %r102;
	mul.lo.s32 	%r111, %r110, 3;
	mul.wide.s32 	%rd32, %r111, 4;
	add.s64 	%rd13, %rd7, %rd32;
	mul.lo.s32 	%r12, %r110, %r103;
	mul.wide.s32 	%rd33, %r12, 4;
	add.s64 	%rd14, %rd2, %rd33;
	mul.wide.s32 	%rd34, %r110, 4;
	add.s64 	%rd15, %rd8, %rd34;
	@%p3 bra 	$L__BB0_28;
	shl.b64 	%rd35, %rd11, 2;
	add.s64 	%rd16, %rd6, %rd35;
	setp.gt.s32 	%p4, %r103, 0;
	ld.global.f32 	%f13, [%rd10+20];
	ld.global.f32 	%f14, [%rd10+16];
	ld.global.f32 	%f15, [%rd10+12];
	ld.global.f32 	%f16, [%rd10+8];
	ld.global.f32 	%f17, [%rd10];
	cvt.f64.f32 	%fd2, %f17;
	cvt.f64.f32 	%fd3, %f15;
	mul.f64 	%fd4, %fd3, 0d3FE0000000000000;
	sub.f64 	%fd5, %fd2, %fd4;
	cvt.rn.f32.f64 	%f2, %fd5;
	add.f64 	%fd6, %fd4, %fd2;
	cvt.rn.f32.f64 	%f3, %fd6;
	sub.f32 	%f4, %f1, %f14;
	cvt.f64.f32 	%fd7, %f16;
	cvt.f64.f32 	%fd8, %f13;
	mul.f64 	%fd9, %fd8, 0d3FE0000000000000;
	sub.f64 	%fd10, %fd7, %fd9;
	add.f64 	%fd11, %fd9, %fd7;
	cvt.rn.f32.f64 	%f5, %fd11;
	cvt.rn.f32.f64 	%f6, %fd10;
	mov.u32 	%r299, %r2;
	@%p4 bra 	$L__BB0_6;
	bra.uni 	$L__BB0_24;
$L__BB0_6:
	mul.wide.s32 	%rd42, %r12, 4;
	add.s64 	%rd43, %rd2, %rd42;
	add.s64 	%rd17, %rd43, 32;
	mov.u32 	%r292, %r2;
$L__BB0_7:
	mul.lo.s32 	%r114, %r292, 3;
	mul.wide.s32 	%rd44, %r114, 4;
	add.s64 	%rd45, %rd16, %rd44;
	ld.global.f32 	%f7, [%rd45];
	ld.global.f32 	%f8, [%rd45+4];
	ld.global.f32 	%f19, [%rd45+8];
	setp.ltu.f32 	%p19, %f7, %f2;
	setp.gtu.f32 	%p20, %f7, %f3;
	or.pred  	%p21, %p19, %p20;
	setp.ltu.f32 	%p22, %f8, %f4;
	setp.gtu.f32 	%p23, %f8, %f1;
	or.pred  	%p24, %p22, %p23;
	or.pred  	%p26, %p21, %p24;
	setp.ltu.f32 	%p27, %f19, %f6;
	or.pred  	%p28, %p26, %p27;
	setp.gtu.f32 	%p29, %f19, %f5;
	or.pred  	%p30, %p28, %p29;
	@%p30 bra 	$L__BB0_23;
	atom.shared.inc.u32 	%r14, [_ZZ21pccropandsampleKernelPKfS0_S0_PKiiiiiiPfS3_PiPbE11box_pts_num], -1;
	setp.ge.s32 	%p31, %r14, %r102;
	@%p31 bra 	$L__BB0_28;
	setp.lt.u32 	%p32, %r103, 16;
	mul.lo.s32 	%r116, %r14, 3;
	mul.wide.s32 	%rd46, %r116, 4;
	add.s64 	%rd47, %rd13, %rd46;
	st.global.f32 	[%rd47], %f7;
	st.global.f32 	[%rd47+4], %f8;
	st.global.f32 	[%rd47+8], %f19;
	mul.lo.s32 	%r15, %r292, %r103;
	mul.lo.s32 	%r16, %r14, %r103;
	mov.b32 	%r297, 0;
	@%p32 bra 	$L__BB0_12;
	mov.u32 	%r293, %r16;
	mov.u32 	%r294, %r15;
	mov.u32 	%r295, %r10;
$L__BB0_11:
	.pragma "nounroll";
	cvt.s64.s32 	%rd48, %r294;
	add.s64 	%rd49, %rd12, %rd48;
	shl.b64 	%rd50, %rd49, 2;
	add.s64 	%rd51, %rd3, %rd50;
	mul.wide.s32 	%rd52, %r293, 4;
	add.s64 	%rd53, %rd17, %rd52;
	ld.global.f32 	%f20, [%rd51+-32];
	st.global.f32 	[%rd53+-32], %f20;
	ld.global.f32 	%f21, [%rd51+-28];
	st.global.f32 	[%rd53+-28], %f21;
	ld.global.f32 	%f22, [%rd51+-24];
	st.global.f32 	[%rd53+-24], %f22;
	ld.global.f32 	%f23, [%rd51+-20];
	st.global.f32 	[%rd53+-20], %f23;
	ld.global.f32 	%f24, [%rd51+-16];
	st.global.f32 	[%rd53+-16], %f24;
	ld.global.f32 	%f25, [%rd51+-12];
	st.global.f32 	[%rd53+-12], %f25;
	ld.global.f32 	%f26, [%rd51+-8];
	st.global.f32 	[%rd53+-8], %f26;
	ld.global.f32 	%f27, [%rd51+-4];
	st.global.f32 	[%rd53+-4], %f27;
	ld.global.f32 	%f28, [%rd51];
	st.global.f32 	[%rd53], %f28;
	ld.global.f32 	%f29, [%rd51+4];
	st.global.f32 	[%rd53+4], %f29;
	ld.global.f32 	%f30, [%rd51+8];
	st.global.f32 	[%rd53+8], %f30;
	ld.global.f32 	%f31, [%rd51+12];
	st.global.f32 	[%rd53+12], %f31;
	ld.global.f32 	%f32, [%rd51+16];
	st.global.f32 	[%rd53+16], %f32;
	ld.global.f32 	%f33, [%rd51+20];
	st.global.f32 	[%rd53+20], %f33;
	ld.global.f32 	%f34, [%rd51+24];
	st.global.f32 	[%rd53+24], %f34;
	ld.global.f32 	%f35, [%rd51+28];
	st.global.f32 	[%rd53+28], %f35;
	add.s32 	%r295, %r295, 16;
	add.s32 	%r294, %r294, 16;
	add.s32 	%r293, %r293, 16;
	setp.eq.s32 	%p33, %r295, 0;
	mov.u32 	%r297, %r8;
	@%p33 bra 	$L__BB0_12;
	bra.uni 	$L__BB0_11;
$L__BB0_12:
	setp.eq.s32 	%p34, %r5, 0;
	@%p34 bra 	$L__BB0_22;
	add.s32 	%r117, %r5, -1;
	setp.lt.u32 	%p35, %r117, 7;
	@%p35 bra 	$L__BB0_15;
	add.s32 	%r118, %r297, %r15;
	cvt.s64.s32 	%rd54, %r118;
	add.s64 	%rd55, %rd54, %rd12;
	shl.b64 	%rd56, %rd55, 2;
	add.s64 	%rd57, %rd1, %rd56;
	ld.global.f32 	%f36, [%rd57];
	add.s32 	%r119, %r297, %r16;
	mul.wide.s32 	%rd58, %r119, 4;
	add.s64 	%rd59, %rd14, %rd58;
	st.global.f32 	[%rd59], %f36;
	ld.global.f32 	%f37, [%rd57+4];
	st.global.f32 	[%rd59+4], %f37;
	ld.global.f32 	%f38, [%rd57+8];
	st.global.f32 	[%rd59+8], %f38;
	ld.global.f32 	%f39, [%rd57+12];
	st.global.f32 	[%rd59+12], %f39;
	ld.global.f32 	%f40, [%rd57+16];
	st.global.f32 	[%rd59+16], %f40;
	ld.global.f32 	%f41, [%rd57+20];
	st.global.f32 	[%rd59+20], %f41;
	ld.global.f32 	%f42, [%rd57+24];
	st.global.f32 	[%rd59+24], %f42;
	ld.global.f32 	%f43, [%rd57+28];
	st.global.f32 	[%rd59+28], %f43;
	add.s32 	%r297, %r297, 8;
$L__BB0_15:
	setp.eq.s32 	%p36, %r6, 0;
	@%p36 bra 	$L__BB0_22;
	setp.lt.u32 	%p37, %r7, 3;
	@%p37 bra 	$L__BB0_18;
	add.s32 	%r120, %r297, %r15;
	cvt.s64.s32 	%rd60, %r120;
	add.s64 	%rd61, %rd60, %rd12;
	shl.b64 	%rd62, %rd61, 2;
	add.s64 	%rd63, %rd1, %rd62;
	ld.global.f32 	%f44, [%rd63];
	add.s32 	%r121, %r297, %r16;
	mul.wide.s32 	%rd64, %r121, 4;
	add.s64 	%rd65, %rd14, %rd64;
	st.global.f32 	[%rd65], %f44;
	ld.global.f32 	%f45, [%rd63+4];
	st.global.f32 	[%rd65+4], %f45;
	ld.global.f32 	%f46, [%rd63+8];
	st.global.f32 	[%rd65+8], %f46;
	ld.global.f32 	%f47, [%rd63+12];
	st.global.f32 	[%rd65+12], %f47;
	add.s32 	%r297, %r297, 4;
$L__BB0_18:
	setp.eq.s32 	%p38, %r9, 0;
	@%p38 bra 	$L__BB0_22;
	setp.eq.s32 	%p39, %r9, 1;
	add.s32 	%r122, %r297, %r15;
	cvt.s64.s32 	%rd66, %r122;
	add.s64 	%rd67, %rd66, %rd12;
	shl.b64 	%rd68, %rd67, 2;
	add.s64 	%rd18, %rd1, %rd68;
	ld.global.f32 	%f48, [%rd18];
	add.s32 	%r123, %r297, %r16;
	mul.wide.s32 	%rd69, %r123, 4;
	add.s64 	%rd19, %rd14, %rd69;
	st.global.f32 	[%rd19], %f48;
	@%p39 bra 	$L__BB0_22;
	setp.eq.s32 	%p40, %r9, 2;
	ld.global.f32 	%f49, [%rd18+4];
	st.global.f32 	[%rd19+4], %f49;
	@%p40 bra 	$L__BB0_22;
	ld.global.f32 	%f50, [%rd18+8];
	st.global.f32 	[%rd19+8], %f50;
$L__BB0_22:
	mul.wide.s32 	%rd70, %r14, 4;
	add.s64 	%rd71, %rd15, %rd70;
	st.global.u32 	[%rd71], %r292;
$L__BB0_23:
	add.s32 	%r292, %r292, %r3;
	setp.lt.s32 	%p41, %r292, %r101;
	@%p41 bra 	$L__BB0_7;
	bra.uni 	$L__BB0_28;
$L__BB0_24:
	mul.lo.s32 	%r112, %r299, 3;
	mul.wide.s32 	%rd36, %r112, 4;
	add.s64 	%rd37, %rd16, %rd36;
	ld.global.f32 	%f10, [%rd37];
	ld.global.f32 	%f11, [%rd37+4];
	ld.global.f32 	%f18, [%rd37+8];
	setp.ltu.f32 	%p5, %f10, %f2;
	setp.gtu.f32 	%p6, %f10, %f3;
	or.pred  	%p7, %p5, %p6;
	setp.ltu.f32 	%p8, %f11, %f4;
	setp.gtu.f32 	%p9, %f11, %f1;
	or.pred  	%p10, %p8, %p9;
	or.pred  	%p12, %p7, %p10;
	setp.ltu.f32 	%p13, %f18, %f6;
	or.pred  	%p14, %p12, %p13;
	setp.gtu.f32 	%p15, %f18, %f5;
	or.pred  	%p16, %p14, %p15;
	@%p16 bra 	$L__BB0_27;
	atom.shared.inc.u32 	%r30, [_ZZ21pccropandsampleKernelPKfS0_S0_PKiiiiiiPfS3_PiPbE11box_pts_num], -1;
	setp.ge.s32 	%p17, %r30, %r102;
	@%p17 bra 	$L__BB0_28;
	mul.lo.s32 	%r113, %r30, 3;
	mul.wide.s32 	%rd38, %r113, 4;
	add.s64 	%rd39, %rd13, %rd38;
	st.global.f32 	[%rd39], %f10;
	st.global.f32 	[%rd39+4], %f11;
	st.global.f32 	[%rd39+8], %f18;
	mul.wide.s32 	%rd40, %r30, 4;
	add.s64 	%rd41, %rd15, %rd40;
	st.global.u32 	[%rd41], %r299;
$L__BB0_27:
	add.s32 	%r299, %r299, %r3;
	setp.lt.s32 	%p18, %r299, %r101;
	@%p18 bra 	$L__BB0_24;
$L__BB0_28:
	setp.ne.s32 	%p42, %r2, 0;
	bar.sync 	0;
	@%p42 bra 	$L__BB0_57;
	ld.shared.u32 	%r32, [_ZZ21pccropandsampleKernelPKfS0_S0_PKiiiiiiPfS3_PiPbE11box_pts_num];
	setp.ne.s32 	%p43, %r32, 0;
	@%p43 bra 	$L__BB0_31;
	cvt.s64.s32 	%rd238, %r291;
	add.s64 	%rd239, %rd9, %rd238;
	mov.b16 	%rs1, 0;
	st.global.u8 	[%rd239], %rs1;
	bra.uni 	$L__BB0_57;
$L__BB0_31:
	setp.ge.u32 	%p44, %r32, %r102;
	@%p44 bra 	$L__BB0_57;
	// begin inline asm
	mov.u64 	%rd72, %clock64;
	// end inline asm
	cvt.u32.u64 	%r124, %rd72;
	xor.b32  	%r125, %r124, -1429050551;
	mul.lo.s32 	%r33, %r125, 1099087573;
	{ .reg .b32 tmp; mov.b64 {tmp, %r126}, %rd72; }
	xor.b32  	%r127, %r126, -136515619;
	mul.lo.s32 	%r34, %r127, -1703105765;
	add.s32 	%r128, %r33, %r34;
	add.s32 	%r321, %r128, 6615241;
	ld.shared.u32 	%r331, [_ZZ21pccropandsampleKernelPKfS0_S0_PKiiiiiiPfS3_PiPbE11box_pts_num];
	setp.ge.u32 	%p45, %r331, %r102;
	@%p45 bra 	$L__BB0_57;
	setp.lt.s32 	%p46, %r103, 1;
	add.s32 	%r129, %r32, -1;
	add.s32 	%r325, %r33, 5783321;
	xor.b32  	%r303, %r34, 88675123;
	add.s32 	%r324, %r34, 521288629;
	xor.b32  	%r323, %r33, 362436069;
	add.s32 	%r322, %r33, 123456789;
	cvt.rn.f64.s32 	%fd12, %r129;
	add.f64 	%fd1, %fd12, 0d3FEFFFFDE7210BE9;
	@%p46 bra 	$L__BB0_48;
$L__BB0_34:
	mov.u32 	%r44, %r322;
	mov.u32 	%r322, %r323;
	mov.u32 	%r323, %r324;
	mov.u32 	%r324, %r303;
	mov.u32 	%r303, %r325;
	setp.lt.u32 	%p53, %r103, 16;
	shr.u32 	%r243, %r44, 2;
	xor.b32  	%r244, %r243, %r44;
	shl.b32 	%r245, %r303, 4;
	shl.b32 	%r246, %r244, 1;
	xor.b32  	%r247, %r245, %r246;
	xor.b32  	%r248, %r247, %r303;
	xor.b32  	%r325, %r248, %r244;
	add.s32 	%r321, %r321, 362437;
	add.s32 	%r249, %r325, %r321;
	cvt.rn.f32.u32 	%f100, %r249;
	fma.rn.f32 	%f101, %f100, 0f2F800000, 0f2F000000;
	cvt.f64.f32 	%fd27, %f101;
	mul.f64 	%fd28, %fd1, %fd27;
	cvt.rn.f32.f64 	%f102, %fd28;
	cvt.rzi.f32.f32 	%f103, %f102;
	cvt.rzi.s32.f32 	%r51, %f103;
	mul.lo.s32 	%r250, %r51, 3;
	mul.wide.s32 	%rd157, %r250, 4;
	add.s64 	%rd158, %rd13, %rd157;
	ld.global.f32 	%f104, [%rd158];
	mul.lo.s32 	%r251, %r331, 3;
	mul.wide.u32 	%rd159, %r251, 4;
	add.s64 	%rd160, %rd13, %rd159;
	st.global.f32 	[%rd160], %f104;
	ld.global.f32 	%f105, [%rd158+4];
	add.s32 	%r52, %r251, 1;
	mul.wide.u32 	%rd161, %r52, 4;
	add.s64 	%rd162, %rd13, %rd161;
	st.global.f32 	[%rd162], %f105;
	ld.global.f32 	%f106, [%rd158+8];
	add.s32 	%r252, %r251, 2;
	mul.wide.u32 	%rd163, %r252, 4;
	add.s64 	%rd164, %rd13, %rd163;
	st.global.f32 	[%rd164], %f106;
	mul.lo.s32 	%r53, %r51, %r103;
	mul.lo.s32 	%r54, %r331, %r103;
	mov.b32 	%r309, 0;
	@%p53 bra 	$L__BB0_37;
	mov.b32 	%r307, 0;
$L__BB0_36:
	.pragma "nounroll";
	add.s32 	%r254, %r307, %r53;
	mul.wide.s32 	%rd165, %r254, 4;
	add.s64 	%rd166, %rd14, %rd165;
	ld.global.f32 	%f107, [%rd166];
	add.s32 	%r255, %r54, %r307;
	mul.wide.u32 	%rd167, %r255, 4;
	add.s64 	%rd168, %rd14, %rd167;
	st.global.f32 	[%rd168], %f107;
	ld.global.f32 	%f108, [%rd166+4];
	add.s32 	%r256, %r255, 1;
	mul.wide.u32 	%rd169, %r256, 4;
	add.s64 	%rd170, %rd14, %rd169;
	st.global.f32 	[%rd170], %f108;
	ld.global.f32 	%f109, [%rd166+8];
	add.s32 	%r257, %r255, 2;
	mul.wide.u32 	%rd171, %r257, 4;
	add.s64 	%rd172, %rd14, %rd171;
	st.global.f32 	[%rd172], %f109;
	ld.global.f32 	%f110, [%rd166+12];
	add.s32 	%r258, %r255, 3;
	mul.wide.u32 	%rd173, %r258, 4;
	add.s64 	%rd174, %rd14, %rd173;
	st.global.f32 	[%rd174], %f110;
	ld.global.f32 	%f111, [%rd166+16];
	add.s32 	%r259, %r255, 4;
	mul.wide.u32 	%rd175, %r259, 4;
	add.s64 	%rd176, %rd14, %rd175;
	st.global.f32 	[%rd176], %f111;
	ld.global.f32 	%f112, [%rd166+20];
	add.s32 	%r260, %r255, 5;
	mul.wide.u32 	%rd177, %r260, 4;
	add.s64 	%rd178, %rd14, %rd177;
	st.global.f32 	[%rd178], %f112;
	ld.global.f32 	%f113, [%rd166+24];
	add.s32 	%r261, %r255, 6;
	mul.wide.u32 	%rd179, %r261, 4;
	add.s64 	%rd180, %rd14, %rd179;
	st.global.f32 	[%rd180], %f113;
	ld.global.f32 	%f114, [%rd166+28];
	add.s32 	%r262, %r255, 7;
	mul.wide.u32 	%rd181, %r262, 4;
	add.s64 	%rd182, %rd14, %rd181;
	st.global.f32 	[%rd182], %f114;
	ld.global.f32 	%f115, [%rd166+32];
	add.s32 	%r263, %r255, 8;
	mul.wide.u32 	%rd183, %r263, 4;
	add.s64 	%rd184, %rd14, %rd183;
	st.global.f32 	[%rd184], %f115;
	ld.global.f32 	%f116, [%rd166+36];
	add.s32 	%r264, %r255, 9;
	mul.wide.u32 	%rd185, %r264, 4;
	add.s64 	%rd186, %rd14, %rd185;
	st.global.f32 	[%rd186], %f116;
	ld.global.f32 	%f117, [%rd166+40];
	add.s32 	%r265, %r255, 10;
	mul.wide.u32 	%rd187, %r265, 4;
	add.s64 	%rd188, %rd14, %rd187;
	st.global.f32 	[%rd188], %f117;
	ld.global.f32 	%f118, [%rd166+44];
	add.s32 	%r266, %r255, 11;
	mul.wide.u32 	%rd189, %r266, 4;
	add.s64 	%rd190, %rd14, %rd189;
	st.global.f32 	[%rd190], %f118;
	ld.global.f32 	%f119, [%rd166+48];
	add.s32 	%r267, %r255, 12;
	mul.wide.u32 	%rd191, %r267, 4;
	add.s64 	%rd192, %rd14, %rd191;
	st.global.f32 	[%rd192], %f119;
	ld.global.f32 	%f120, [%rd166+52];
	add.s32 	%r268, %r255, 13;
	mul.wide.u32 	%rd193, %r268, 4;
	add.s64 	%rd194, %rd14, %rd193;
	st.global.f32 	[%rd194], %f120;
	ld.global.f32 	%f121, [%rd166+56];
	add.s32 	%r269, %r255, 14;
	mul.wide.u32 	%rd195, %r269, 4;
	add.s64 	%rd196, %rd14, %rd195;
	st.global.f32 	[%rd196], %f121;
	ld.global.f32 	%f122, [%rd166+60];
	add.s32 	%r270, %r255, 15;
	mul.wide.u32 	%rd197, %r270, 4;
	add.s64 	%rd198, %rd14, %rd197;
	st.global.f32 	[%rd198], %f122;
	add.s32 	%r307, %r307, 16;
	setp.ne.s32 	%p54, %r307, %r8;
	mov.u32 	%r309, %r8;
	@%p54 bra 	$L__BB0_36;
$L__BB0_37:
	setp.eq.s32 	%p55, %r5, 0;
	@%p55 bra 	$L__BB0_47;
	add.s32 	%r271, %r5, -1;
	setp.lt.u32 	%p56, %r271, 7;
	@%p56 bra 	$L__BB0_40;
	add.s32 	%r272, %r309, %r53;
	mul.wide.s32 	%rd199, %r272, 4;
	add.s64 	%rd200, %rd14, %rd199;
	ld.global.f32 	%f123, [%rd200];
	add.s32 	%r273, %r54, %r309;
	mul.wide.u32 	%rd201, %r273, 4;
	add.s64 	%rd202, %rd14, %rd201;
	st.global.f32 	[%rd202], %f123;
	ld.global.f32 	%f124, [%rd200+4];
	add.s32 	%r274, %r273, 1;
	mul.wide.u32 	%rd203, %r274, 4;
	add.s64 	%rd204, %rd14, %rd203;
	st.global.f32 	[%rd204], %f124;
	ld.global.f32 	%f125, [%rd200+8];
	add.s32 	%r275, %r273, 2;
	mul.wide.u32 	%rd205, %r275, 4;
	add.s64 	%rd206, %rd14, %rd205;
	st.global.f32 	[%rd206], %f125;
	ld.global.f32 	%f126, [%rd200+12];
	add.s32 	%r276, %r273, 3;
	mul.wide.u32 	%rd207, %r276, 4;
	add.s64 	%rd208, %rd14, %rd207;
	st.global.f32 	[%rd208], %f126;
	ld.global.f32 	%f127, [%rd200+16];
	add.s32 	%r277, %r273, 4;
	mul.wide.u32 	%rd209, %r277, 4;
	add.s64 	%rd210, %rd14, %rd209;
	st.global.f32 	[%rd210], %f127;
	ld.global.f32 	%f128, [%rd200+20];
	add.s32 	%r278, %r273, 5;
	mul.wide.u32 	%rd211, %r278, 4;
	add.s64 	%rd212, %rd14, %rd211;
	st.global.f32 	[%rd212], %f128;
	ld.global.f32 	%f129, [%rd200+24];
	add.s32 	%r279, %r273, 6;
	mul.wide.u32 	%rd213, %r279, 4;
	add.s64 	%rd214, %rd14, %rd213;
	st.global.f32 	[%rd214], %f129;
	ld.global.f32 	%f130, [%rd200+28];
	add.s32 	%r280, %r273, 7;
	mul.wide.u32 	%rd215, %r280, 4;
	add.s64 	%rd216, %rd14, %rd215;
	st.global.f32 	[%rd216], %f130;
	add.s32 	%r309, %r309, 8;
$L__BB0_40:
	setp.eq.s32 	%p57, %r6, 0;
	@%p57 bra 	$L__BB0_47;
	setp.lt.u32 	%p58, %r7, 3;
	@%p58 bra 	$L__BB0_43;
	add.s32 	%r281, %r309, %r53;
	mul.wide.s32 	%rd217, %r281, 4;
	add.s64 	%rd218, %rd14, %rd217;
	ld.global.f32 	%f131, [%rd218];
	add.s32 	%r282, %r54, %r309;
	mul.wide.u32 	%rd219, %r282, 4;
	add.s64 	%rd220, %rd14, %rd219;
	st.global.f32 	[%rd220], %f131;
	ld.global.f32 	%f132, [%rd218+4];
	add.s32 	%r283, %r282, 1;
	mul.wide.u32 	%rd221, %r283, 4;
	add.s64 	%rd222, %rd14, %rd221;
	st.global.f32 	[%rd222], %f132;
	ld.global.f32 	%f133, [%rd218+8];
	add.s32 	%r284, %r282, 2;
	mul.wide.u32 	%rd223, %r284, 4;
	add.s64 	%rd224, %rd14, %rd223;
	st.global.f32 	[%rd224], %f133;
	ld.global.f32 	%f134, [%rd218+12];
	add.s32 	%r285, %r282, 3;
	mul.wide.u32 	%rd225, %r285, 4;
	add.s64 	%rd226, %rd14, %rd225;
	st.global.f32 	[%rd226], %f134;
	add.s32 	%r309, %r309, 4;
$L__BB0_43:
	setp.eq.s32 	%p59, %r9, 0;
	@%p59 bra 	$L__BB0_47;
	setp.eq.s32 	%p60, %r9, 1;
	add.s32 	%r286, %r309, %r53;
	mul.wide.s32 	%rd227, %r286, 4;
	add.s64 	%rd20, %rd14, %rd227;
	ld.global.f32 	%f135, [%rd20];
	add.s32 	%r62, %r54, %r309;
	mul.wide.u32 	%rd228, %r62, 4;
	add.s64 	%rd229, %rd14, %rd228;
	st.global.f32 	[%rd229], %f135;
	@%p60 bra 	$L__BB0_47;
	setp.eq.s32 	%p61, %r9, 2;
	ld.global.f32 	%f136, [%rd20+4];
	add.s32 	%r287, %r62, 1;
	mul.wide.u32 	%rd230, %r287, 4;
	add.s64 	%rd231, %rd14, %rd230;
	st.global.f32 	[%rd231], %f136;
	@%p61 bra 	$L__BB0_47;
	ld.global.f32 	%f137, [%rd20+8];
	add.s32 	%r288, %r62, 2;
	mul.wide.u32 	%rd232, %r288, 4;
	add.s64 	%rd233, %rd14, %rd232;
	st.global.f32 	[%rd233], %f137;
$L__BB0_47:
	mul.wide.s32 	%rd234, %r51, 4;
	add.s64 	%rd235, %rd15, %rd234;
	ld.global.u32 	%r289, [%rd235];
	mul.wide.u32 	%rd236, %r331, 4;
	add.s64 	%rd237, %rd15, %rd236;
	st.global.u32 	[%rd237], %r289;
	shl.b32 	%r290, %r331, 1;
	sub.s32 	%r331, %r52, %r290;
	setp.lt.u32 	%p62, %r331, %r102;
	@%p62 bra 	$L__BB0_34;
	bra.uni 	$L__BB0_56;
$L__BB0_48:
	add.s32 	%r131, %r331, 1;
	max.u32 	%r132, %r102, %r131;
	sub.s32 	%r64, %r132, %r331;
	and.b32  	%r65, %r64, 3;
	sub.s32 	%r133, %r331, %r132;
	setp.gt.u32 	%p47, %r133, -4;
	@%p47 bra 	$L__BB0_51;
	and.b32  	%r66, %r64, -4;
	mov.b32 	%r317, 0;
	mov.u32 	%r313, %r323;
	mov.u32 	%r314, %r324;
	mov.u32 	%r318, %r322;
$L__BB0_50:
	.pragma "nounroll";
	mov.u32 	%r322, %r325;
	shr.u32 	%r135, %r318, 2;
	xor.b32  	%r136, %r135, %r318;
	shl.b32 	%r137, %r322, 4;
	shl.b32 	%r138, %r136, 1;
	xor.b32  	%r139, %r137, %r138;
	xor.b32  	%r140, %r139, %r322;
	xor.b32  	%r323, %r140, %r136;
	add.s32 	%r141, %r321, %r323;
	add.s32 	%r142, %r141, 362437;
	cvt.rn.f32.u32 	%f51, %r142;
	fma.rn.f32 	%f52, %f51, 0f2F800000, 0f2F000000;
	cvt.f64.f32 	%fd13, %f52;
	mul.f64 	%fd14, %fd1, %fd13;
	cvt.rn.f32.f64 	%f53, %fd14;
	cvt.rzi.f32.f32 	%f54, %f53;
	cvt.rzi.s32.f32 	%r143, %f54;
	mul.lo.s32 	%r144, %r143, 3;
	mul.wide.s32 	%rd73, %r144, 4;
	add.s64 	%rd74, %rd13, %rd73;
	ld.global.f32 	%f55, [%rd74];
	mul.lo.s32 	%r145, %r331, 3;
	mul.wide.u32 	%rd75, %r145, 4;
	add.s64 	%rd76, %rd13, %rd75;
	st.global.f32 	[%rd76], %f55;
	ld.global.f32 	%f56, [%rd74+4];
	add.s32 	%r146, %r145, 1;
	mul.wide.u32 	%rd77, %r146, 4;
	add.s64 	%rd78, %rd13, %rd77;
	st.global.f32 	[%rd78], %f56;
	ld.global.f32 	%f57, [%rd74+8];
	add.s32 	%r147, %r145, 2;
	mul.wide.u32 	%rd79, %r147, 4;
	add.s64 	%rd80, %rd13, %rd79;
	st.global.f32 	[%rd80], %f57;
	mul.wide.s32 	%rd81, %r143, 4;
	add.s64 	%rd82, %rd15, %rd81;
	ld.global.u32 	%r148, [%rd82];
	mul.wide.u32 	%rd83, %r331, 4;
	add.s64 	%rd84, %rd15, %rd83;
	st.global.u32 	[%rd84], %r148;
	shl.b32 	%r149, %r331, 1;
	sub.s32 	%r150, %r146, %r149;
	shr.u32 	%r151, %r313, 2;
	xor.b32  	%r152, %r151, %r313;
	shl.b32 	%r153, %r323, 4;
	shl.b32 	%r154, %r152, 1;
	xor.b32  	%r155, %r153, %r154;
	xor.b32  	%r156, %r155, %r323;
	xor.b32  	%r324, %r156, %r152;
	add.s32 	%r157, %r321, %r324;
	add.s32 	%r158, %r157, 724874;
	cvt.rn.f32.u32 	%f58, %r158;
	fma.rn.f32 	%f59, %f58, 0f2F800000, 0f2F000000;
	cvt.f64.f32 	%fd15, %f59;
	mul.f64 	%fd16, %fd1, %fd15;
	cvt.rn.f32.f64 	%f60, %fd16;
	cvt.rzi.f32.f32 	%f61, %f60;
	cvt.rzi.s32.f32 	%r159, %f61;
	mul.lo.s32 	%r160, %r159, 3;
	mul.wide.s32 	%rd85, %r160, 4;
	add.s64 	%rd86, %rd13, %rd85;
	ld.global.f32 	%f62, [%rd86];
	add.s32 	%r161, %r145, 3;
	mul.wide.u32 	%rd87, %r161, 4;
	add.s64 	%rd88, %rd13, %rd87;
	st.global.f32 	[%rd88], %f62;
	ld.global.f32 	%f63, [%rd86+4];
	add.s32 	%r162, %r145, 4;
	mul.wide.u32 	%rd89, %r162, 4;
	add.s64 	%rd90, %rd13, %rd89;
	st.global.f32 	[%rd90], %f63;
	ld.global.f32 	%f64, [%rd86+8];
	add.s32 	%r163, %r145, 5;
	mul.wide.u32 	%rd91, %r163, 4;
	add.s64 	%rd92, %rd13, %rd91;
	st.global.f32 	[%rd92], %f64;
	mul.wide.s32 	%rd93, %r159, 4;
	add.s64 	%rd94, %rd15, %rd93;
	ld.global.u32 	%r164, [%rd94];
	mul.wide.u32 	%rd95, %r150, 4;
	add.s64 	%rd96, %rd15, %rd95;
	st.global.u32 	[%rd96], %r164;
	sub.s32 	%r165, %r147, %r149;
	shr.u32 	%r166, %r314, 2;
	xor.b32  	%r167, %r166, %r314;
	shl.b32 	%r168, %r324, 4;
	shl.b32 	%r169, %r167, 1;
	xor.b32  	%r170, %r168, %r169;
	xor.b32  	%r171, %r170, %r324;
	xor.b32  	%r77, %r171, %r167;
	add.s32 	%r172, %r321, %r77;
	add.s32 	%r173, %r172, 1087311;
	cvt.rn.f32.u32 	%f65, %r173;
	fma.rn.f32 	%f66, %f65, 0f2F800000, 0f2F000000;
	cvt.f64.f32 	%fd17, %f66;
	mul.f64 	%fd18, %fd1, %fd17;
	cvt.rn.f32.f64 	%f67, %fd18;
	cvt.rzi.f32.f32 	%f68, %f67;
	cvt.rzi.s32.f32 	%r174, %f68;
	mul.lo.s32 	%r175, %r174, 3;
	mul.wide.s32 	%rd97, %r175, 4;
	add.s64 	%rd98, %rd13, %rd97;
	ld.global.f32 	%f69, [%rd98];
	add.s32 	%r176, %r145, 6;
	mul.wide.u32 	%rd99, %r176, 4;
	add.s64 	%rd100, %rd13, %rd99;
	st.global.f32 	[%rd100], %f69;
	ld.global.f32 	%f70, [%rd98+4];
	add.s32 	%r177, %r145, 7;
	mul.wide.u32 	%rd101, %r177, 4;
	add.s64 	%rd102, %rd13, %rd101;
	st.global.f32 	[%rd102], %f70;
	ld.global.f32 	%f71, [%rd98+8];
	add.s32 	%r178, %r145, 8;
	mul.wide.u32 	%rd103, %r178, 4;
	add.s64 	%rd104, %rd13, %rd103;
	st.global.f32 	[%rd104], %f71;
	mul.wide.s32 	%rd105, %r174, 4;
	add.s64 	%rd106, %rd15, %rd105;
	ld.global.u32 	%r179, [%rd106];
	mul.wide.u32 	%rd107, %r165, 4;
	add.s64 	%rd108, %rd15, %rd107;
	st.global.u32 	[%rd108], %r179;
	add.s32 	%r180, %r165, 1;
	shr.u32 	%r181, %r303, 2;
	xor.b32  	%r182, %r181, %r303;
	shl.b32 	%r183, %r77, 4;
	shl.b32 	%r184, %r182, 1;
	xor.b32  	%r185, %r183, %r184;
	xor.b32  	%r186, %r185, %r77;
	xor.b32  	%r325, %r186, %r182;
	add.s32 	%r321, %r321, 1449748;
	add.s32 	%r187, %r325, %r321;
	cvt.rn.f32.u32 	%f72, %r187;
	fma.rn.f32 	%f73, %f72, 0f2F800000, 0f2F000000;
	cvt.f64.f32 	%fd19, %f73;
	mul.f64 	%fd20, %fd1, %fd19;
	cvt.rn.f32.f64 	%f74, %fd20;
	cvt.rzi.f32.f32 	%f75, %f74;
	cvt.rzi.s32.f32 	%r188, %f75;
	mul.lo.s32 	%r189, %r188, 3;
	mul.wide.s32 	%rd109, %r189, 4;
	add.s64 	%rd110, %rd13, %rd109;
	ld.global.f32 	%f76, [%rd110];
	add.s32 	%r190, %r145, 9;
	mul.wide.u32 	%rd111, %r190, 4;
	add.s64 	%rd112, %rd13, %rd111;
	st.global.f32 	[%rd112], %f76;
	ld.global.f32 	%f77, [%rd110+4];
	add.s32 	%r191, %r145, 10;
	mul.wide.u32 	%rd113, %r191, 4;
	add.s64 	%rd114, %rd13, %rd113;
	st.global.f32 	[%rd114], %f77;
	ld.global.f32 	%f78, [%rd110+8];
	add.s32 	%r192, %r145, 11;
	mul.wide.u32 	%rd115, %r192, 4;
	add.s64 	%rd116, %rd13, %rd115;
	st.global.f32 	[%rd116], %f78;
	mul.wide.s32 	%rd117, %r188, 4;
	add.s64 	%rd118, %rd15, %rd117;
	ld.global.u32 	%r193, [%rd118];
	mul.wide.u32 	%rd119, %r180, 4;
	add.s64 	%rd120, %rd15, %rd119;
	st.global.u32 	[%rd120], %r193;
	add.s32 	%r331, %r165, 2;
	add.s32 	%r317, %r317, 4;
	setp.ne.s32 	%p48, %r317, %r66;
	mov.u32 	%r313, %r323;
	mov.u32 	%r314, %r324;
	mov.u32 	%r303, %r77;
	mov.u32 	%r318, %r322;
	@%p48 bra 	$L__BB0_50;
$L__BB0_51:
	setp.eq.s32 	%p49, %r65, 0;
	@%p49 bra 	$L__BB0_56;
	setp.eq.s32 	%p50, %r65, 1;
	@%p50 bra 	$L__BB0_54;
	shr.u32 	%r195, %r322, 2;
	xor.b32  	%r196, %r195, %r322;
	shl.b32 	%r197, %r325, 4;
	shl.b32 	%r198, %r196, 1;
	xor.b32  	%r199, %r197, %r198;
	xor.b32  	%r200, %r199, %r325;
	xor.b32  	%r201, %r200, %r196;
	add.s32 	%r202, %r321, %r201;
	add.s32 	%r203, %r202, 362437;
	cvt.rn.f32.u32 	%f79, %r203;
	fma.rn.f32 	%f80, %f79, 0f2F800000, 0f2F000000;
	cvt.f64.f32 	%fd21, %f80;
	mul.f64 	%fd22, %fd1, %fd21;
	cvt.rn.f32.f64 	%f81, %fd22;
	cvt.rzi.f32.f32 	%f82, %f81;
	cvt.rzi.s32.f32 	%r204, %f82;
	mul.lo.s32 	%r205, %r204, 3;
	mul.wide.s32 	%rd121, %r205, 4;
	add.s64 	%rd122, %rd13, %rd121;
	ld.global.f32 	%f83, [%rd122];
	mul.lo.s32 	%r206, %r331, 3;
	mul.wide.u32 	%rd123, %r206, 4;
	add.s64 	%rd124, %rd13, %rd123;
	st.global.f32 	[%rd124], %f83;
	ld.global.f32 	%f84, [%rd122+4];
	add.s32 	%r207, %r206, 1;
	mul.wide.u32 	%rd125, %r207, 4;
	add.s64 	%rd126, %rd13, %rd125;
	st.global.f32 	[%rd126], %f84;
	ld.global.f32 	%f85, [%rd122+8];
	add.s32 	%r208, %r206, 2;
	mul.wide.u32 	%rd127, %r208, 4;
	add.s64 	%rd128, %rd13, %rd127;
	st.global.f32 	[%rd128], %f85;
	mul.wide.s32 	%rd129, %r204, 4;
	add.s64 	%rd130, %rd15, %rd129;
	ld.global.u32 	%r209, [%rd130];
	mul.wide.u32 	%rd131, %r331, 4;
	add.s64 	%rd132, %rd15, %rd131;
	st.global.u32 	[%rd132], %r209;
	shl.b32 	%r210, %r331, 1;
	sub.s32 	%r211, %r207, %r210;
	shr.u32 	%r212, %r323, 2;
	xor.b32  	%r213, %r212, %r323;
	shl.b32 	%r214, %r201, 4;
	shl.b32 	%r215, %r213, 1;
	xor.b32  	%r216, %r214, %r215;
	xor.b32  	%r217, %r216, %r201;
	xor.b32  	%r325, %r217, %r213;
	add.s32 	%r321, %r321, 724874;
	add.s32 	%r218, %r325, %r321;
	cvt.rn.f32.u32 	%f86, %r218;
	fma.rn.f32 	%f87, %f86, 0f2F800000, 0f2F000000;
	cvt.f64.f32 	%fd23, %f87;
	mul.f64 	%fd24, %fd1, %fd23;
	cvt.rn.f32.f64 	%f88, %fd24;
	cvt.rzi.f32.f32 	%f89, %f88;
	cvt.rzi.s32.f32 	%r219, %f89;
	mul.lo.s32 	%r220, %r219, 3;
	mul.wide.s32 	%rd133, %r220, 4;
	add.s64 	%rd134, %rd13, %rd133;
	ld.global.f32 	%f90, [%rd134];
	add.s32 	%r221, %r206, 3;
	mul.wide.u32 	%rd135, %r221, 4;
	add.s64 	%rd136, %rd13, %rd135;
	st.global.f32 	[%rd136], %f90;
	ld.global.f32 	%f91, [%rd134+4];
	add.s32 	%r222, %r206, 4;
	mul.wide.u32 	%rd137, %r222, 4;
	add.s64 	%rd138, %rd13, %rd137;
	st.global.f32 	[%rd138], %f91;
	ld.global.f32 	%f92, [%rd134+8];
	add.s32 	%r223, %r206, 5;
	mul.wide.u32 	%rd139, %r223, 4;
	add.s64 	%rd140, %rd13, %rd139;
	st.global.f32 	[%rd140], %f92;
	mul.wide.s32 	%rd141, %r219, 4;
	add.s64 	%rd142, %rd15, %rd141;
	ld.global.u32 	%r224, [%rd142];
	mul.wide.u32 	%rd143, %r211, 4;
	add.s64 	%rd144, %rd15, %rd143;
	st.global.u32 	[%rd144], %r224;
	sub.s32 	%r331, %r208, %r210;
	mov.u32 	%r322, %r324;
$L__BB0_54:
	and.b32  	%r225, %r64, 1;
	setp.eq.b32 	%p51, %r225, 1;
	not.pred 	%p52, %p51;
	@%p52 bra 	$L__BB0_56;
	shr.u32 	%r226, %r322, 2;
	xor.b32  	%r227, %r226, %r322;
	shl.b32 	%r228, %r325, 4;
	shl.b32 	%r229, %r227, 1;
	xor.b32  	%r230, %r228, %r229;
	xor.b32  	%r231, %r230, %r325;
	xor.b32  	%r232, %r231, %r227;
	add.s32 	%r233, %r321, %r232;
	add.s32 	%r234, %r233, 362437;
	cvt.rn.f32.u32 	%f93, %r234;
	fma.rn.f32 	%f94, %f93, 0f2F800000, 0f2F000000;
	cvt.f64.f32 	%fd25, %f94;
	mul.f64 	%fd26, %fd1, %fd25;
	cvt.rn.f32.f64 	%f95, %fd26;
	cvt.rzi.f32.f32 	%f96, %f95;
	cvt.rzi.s32.f32 	%r235, %f96;
	mul.lo.s32 	%r236, %r235, 3;
	mul.wide.s32 	%rd145, %r236, 4;
	add.s64 	%rd146, %rd13, %rd145;
	ld.global.f32 	%f97, [%rd146];
	mul.lo.s32 	%r237, %r331, 3;
	mul.wide.u32 	%rd147, %r237, 4;
	add.s64 	%rd148, %rd13, %rd147;
	st.global.f32 	[%rd148], %f97;
	ld.global.f32 	%f98, [%rd146+4];
	add.s32 	%r238, %r237, 1;
	mul.wide.u32 	%rd149, %r238, 4;
	add.s64 	%rd150, %rd13, %rd149;
	st.global.f32 	[%rd150], %f98;
	ld.global.f32 	%f99, [%rd146+8];
	add.s32 	%r239, %r237, 2;
	mul.wide.u32 	%rd151, %r239, 4;
	add.s64 	%rd152, %rd13, %rd151;
	st.global.f32 	[%rd152], %f99;
	mul.wide.s32 	%rd153, %r235, 4;
	add.s64 	%rd154, %rd15, %rd153;
	ld.global.u32 	%r240, [%rd154];
	mul.wide.u32 	%rd155, %r331, 4;
	add.s64 	%rd156, %rd15, %rd155;
	st.global.u32 	[%rd156], %r240;
	shl.b32 	%r241, %r331, 1;
	sub.s32 	%r331, %r238, %r241;
$L__BB0_56:
	st.shared.u32 	[_ZZ21pccropandsampleKernelPKfS0_S0_PKiiiiiiPfS3_PiPbE11box_pts_num], %r331;
$L__BB0_57:
	add.s32 	%r291, %r291, %r4;
	setp.lt.s32 	%p63, %r291, %r100;
	@%p63 bra 	$L__BB0_2;
$L__BB0_58:
	ret;

}
	// .globl	_Z28pccropandsamplegradftsKernelPKiS0_PKfiiiiPf
.visible .entry _Z28pccropandsamplegradftsKernelPKiS0_PKfiiiiPf(
	.param .u64 .ptr .align 1 _Z28pccropandsamplegradftsKernelPKiS0_PKfiiiiPf_param_0,
	.param .u64 .ptr .align 1 _Z28pccropandsamplegradftsKernelPKiS0_PKfiiiiPf_param_1,
	.param .u64 .ptr .align 1 _Z28pccropandsamplegradftsKernelPKiS0_PKfiiiiPf_param_2,
	.param .u32 _Z28pccropandsamplegradftsKernelPKiS0_PKfiiiiPf_param_3,
	.param .u32 _Z28pccropandsamplegradftsKernelPKiS0_PKfiiiiPf_param_4,
	.param .u32 _Z28pccropandsamplegradftsKernelPKiS0_PKfiiiiPf_param_5,
	.param .u32 _Z28pccropandsamplegradftsKernelPKiS0_PKfiiiiPf_param_6,
	.param .u64 .ptr .align 1 _Z28pccropandsamplegradftsKernelPKiS0_PKfiiiiPf_param_7
)
{
	.reg .pred 	%p<13>;
	.reg .b32 	%r<53>;
	.reg .b32 	%f<31>;
	.reg .b64 	%rd<53>;

	ld.param.u64 	%rd10, [_Z28pccropandsamplegradftsKernelPKiS0_PKfiiiiPf_param_1];
	ld.param.u64 	%rd11, [_Z28pccropandsamplegradftsKernelPKiS0_PKfiiiiPf_param_2];
	ld.param.u32 	%r27, [_Z28pccropandsamplegradftsKernelPKiS0_PKfiiiiPf_param_3];
	ld.param.u32 	%r28, [_Z28pccropandsamplegradftsKernelPKiS0_PKfiiiiPf_param_4];
	ld.param.u32 	%r29, [_Z28pccropandsamplegradftsKernelPKiS0_PKfiiiiPf_param_5];
	ld.param.u32 	%r30, [_Z28pccropandsamplegradftsKernelPKiS0_PKfiiiiPf_param_6];
	ld.param.u64 	%rd12, [_Z28pccropandsamplegradftsKernelPKiS0_PKfiiiiPf_param_7];
	cvta.to.global.u64 	%rd1, %rd12;
	cvta.to.global.u64 	%rd2, %rd11;
	mov.u32 	%r45, %ctaid.x;
	setp.ge.s32 	%p1, %r45, %r27;
	@%p1 bra 	$L__BB1_18;
	mov.u32 	%r2, %tid.x;
	setp.lt.s32 	%p2, %r30, 1;
	@%p2 bra 	$L__BB1_18;
	and.b32  	%r3, %r30, 7;
	and.b32  	%r4, %r30, 3;
	and.b32  	%r5, %r30, 2147483640;
	and.b32  	%r6, %r30, 1;
	neg.s32 	%r7, %r5;
	add.s64 	%rd3, %rd1, 16;
	add.s64 	%rd4, %rd2, 16;
	cvta.to.global.u64 	%rd5, %rd10;
	mul.lo.s32 	%r8, %r30, %r28;
$L__BB1_3:
	ld.param.u64 	%rd52, [_Z28pccropandsamplegradftsKernelPKiS0_PKfiiiiPf_param_0];
	setp.ge.s32 	%p3, %r2, %r29;
	cvta.to.global.u64 	%rd13, %rd52;
	mul.wide.s32 	%rd14, %r45, 4;
	add.s64 	%rd15, %rd13, %rd14;
	ld.global.u32 	%r31, [%rd15];
	mul.lo.s32 	%r10, %r45, %r29;
	mul.lo.s32 	%r32, %r10, %r30;
	cvt.s64.s32 	%rd6, %r32;
	mul.lo.s32 	%r33, %r8, %r31;
	cvt.s64.s32 	%rd7, %r33;
	@%p3 bra 	$L__BB1_17;
	cvt.s64.s32 	%rd8, %r10;
	mov.u32 	%r46, %r2;
$L__BB1_5:
	setp.lt.u32 	%p4, %r30, 8;
	cvt.s64.s32 	%rd16, %r46;
	add.s64 	%rd17, %rd16, %rd8;
	shl.b64 	%rd18, %rd17, 2;
	add.s64 	%rd19, %rd5, %rd18;
	ld.global.u32 	%r35, [%rd19];
	mul.lo.s32 	%r13, %r35, %r30;
	mul.lo.s32 	%r14, %r46, %r30;
	mov.b32 	%r51, 0;
	@%p4 bra 	$L__BB1_8;
	mov.u32 	%r47, %r14;
	mov.u32 	%r48, %r13;
	mov.u32 	%r49, %r7;
$L__BB1_7:
	.pragma "nounroll";
	cvt.s64.s32 	%rd20, %r48;
	add.s64 	%rd21, %rd7, %rd20;
	shl.b64 	%rd22, %rd21, 2;
	add.s64 	%rd23, %rd3, %rd22;
	cvt.s64.s32 	%rd24, %r47;
	add.s64 	%rd25, %rd6, %rd24;
	shl.b64 	%rd26, %rd25, 2;
	add.s64 	%rd27, %rd4, %rd26;
	ld.global.f32 	%f1, [%rd27+-16];
	atom.global.add.f32 	%f2, [%rd23+-16], %f1;
	ld.global.f32 	%f3, [%rd27+-12];
	atom.global.add.f32 	%f4, [%rd23+-12], %f3;
	ld.global.f32 	%f5, [%rd27+-8];
	atom.global.add.f32 	%f6, [%rd23+-8], %f5;
	ld.global.f32 	%f7, [%rd27+-4];
	atom.global.add.f32 	%f8, [%rd23+-4], %f7;
	ld.global.f32 	%f9, [%rd27];
	atom.global.add.f32 	%f10, [%rd23], %f9;
	ld.global.f32 	%f11, [%rd27+4];
	atom.global.add.f32 	%f12, [%rd23+4], %f11;
	ld.global.f32 	%f13, [%rd27+8];
	atom.global.add.f32 	%f14, [%rd23+8], %f13;
	ld.global.f32 	%f15, [%rd27+12];
	atom.global.add.f32 	%f16, [%rd23+12], %f15;
	add.s32 	%r49, %r49, 8;
	add.s32 	%r48, %r48, 8;
	add.s32 	%r47, %r47, 8;
	setp.ne.s32 	%p5, %r49, 0;
	mov.u32 	%r51, %r5;
	@%p5 bra 	$L__BB1_7;
$L__BB1_8:
	setp.eq.s32 	%p6, %r3, 0;
	@%p6 bra 	$L__BB1_16;
	add.s32 	%r36, %r3, -1;
	setp.lt.u32 	%p7, %r36, 3;
	@%p7 bra 	$L__BB1_11;
	add.s32 	%r37, %r51, %r13;
	cvt.s64.s32 	%rd28, %r37;
	add.s64 	%rd29, %rd28, %rd7;
	shl.b64 	%rd30, %rd29, 2;
	add.s64 	%rd31, %rd1, %rd30;
	add.s32 	%r38, %r51, %r14;
	cvt.s64.s32 	%rd32, %r38;
	add.s64 	%rd33, %rd32, %rd6;
	shl.b64 	%rd34, %rd33, 2;
	add.s64 	%rd35, %rd2, %rd34;
	ld.global.f32 	%f17, [%rd35];
	atom.global.add.f32 	%f18, [%rd31], %f17;
	ld.global.f32 	%f19, [%rd35+4];
	atom.global.add.f32 	%f20, [%rd31+4], %f19;
	ld.global.f32 	%f21, [%rd35+8];
	atom.global.add.f32 	%f22, [%rd31+8], %f21;
	ld.global.f32 	%f23, [%rd35+12];
	atom.global.add.f32 	%f24, [%rd31+12], %f23;
	add.s32 	%r51, %r51, 4;
$L__BB1_11:
	setp.eq.s32 	%p8, %r4, 0;
	@%p8 bra 	$L__BB1_16;
	setp.eq.s32 	%p9, %r4, 1;
	@%p9 bra 	$L__BB1_14;
	add.s32 	%r39, %r51, %r13;
	cvt.s64.s32 	%rd36, %r39;
	add.s64 	%rd37, %rd36, %rd7;
	shl.b64 	%rd38, %rd37, 2;
	add.s64 	%rd39, %rd1, %rd38;
	add.s32 	%r40, %r51, %r14;
	cvt.s64.s32 	%rd40, %r40;
	add.s64 	%rd41, %rd40, %rd6;
	shl.b64 	%rd42, %rd41, 2;
	add.s64 	%rd43, %rd2, %rd42;
	ld.global.f32 	%f25, [%rd43];
	atom.global.add.f32 	%f26, [%rd39], %f25;
	ld.global.f32 	%f27, [%rd43+4];
	atom.global.add.f32 	%f28, [%rd39+4], %f27;
	add.s32 	%r51, %r51, 2;
$L__BB1_14:
	setp.eq.s32 	%p10, %r6, 0;
	@%p10 bra 	$L__BB1_16;
	add.s32 	%r41, %r51, %r13;
	cvt.s64.s32 	%rd44, %r41;
	add.s64 	%rd45, %rd44, %rd7;
	shl.b64 	%rd46, %rd45, 2;
	add.s64 	%rd47, %rd1, %rd46;
	add.s32 	%r42, %r51, %r14;
	cvt.s64.s32 	%rd48, %r42;
	add.s64 	%rd49, %rd48, %rd6;
	shl.b64 	%rd50, %rd49, 2;
	add.s64 	%rd51, %rd2, %rd50;
	ld.global.f32 	%f29, [%rd51];
	atom.global.add.f32 	%f30, [%rd47], %f29;
$L__BB1_16:
	mov.u32 	%r43, %ntid.x;
	add.s32 	%r46, %r46, %r43;
	setp.lt.s32 	%p11, %r46, %r29;
	@%p11 bra 	$L__BB1_5;
$L__BB1_17:
	mov.u32 	%r44, %nctaid.x;
	add.s32 	%r45, %r45, %r44;
	setp.lt.s32 	%p12, %r45, %r27;
	@%p12 bra 	$L__BB1_3;
$L__BB1_18:
	ret;

}


// ===== COMPILED SASS (sm_100) =====

	.target	sm_100

	.elftype	@"ET_EXEC"


//--------------------- .note.nv.tkinfo           --------------------------
	.section	.note.nv.tkinfo,"",@"SHT_NOTE"
	.sectionflags	@"SHF_NOTE_NV_TKINFO"
	.tkinfo
        /*0018*/ 	.word	0x00000002
        /*0030*/ 	.string	""
        /*0030*/ 	.string	"ptxas"
        /*0030*/ 	.string	"Cuda compilation tools, release 13.0, V13.0.88"
        /*0030*/ 	.string	"Build cuda_13.0.r13.0/compiler.36424714_0"
        /*0030*/ 	.string	"-arch sm_100 -m 64 "



//--------------------- .note.nv.cuinfo           --------------------------
	.section	.note.nv.cuinfo,"",@"SHT_NOTE"
	.sectionflags	@"SHF_NOTE_NV_CUINFO"
        /*0018*/ 	.short	0x0002
        /*001a*/ 	.short	0x0064
        /*001c*/ 	.short	0x0082
	.zero		2


//--------------------- .nv.info                  --------------------------
	.section	.nv.info,"",@"SHT_CUDA_INFO"
	.align	4


	//----- nvinfo : EIATTR_REGCOUNT
	.align		4
        /*0000*/ 	.byte	0x04, 0x2f
        /*0002*/ 	.short	(.L_10 - .L_9)
	.align		4
.L_9:
        /*0004*/ 	.word	index@(_Z21pccropandsampleKernelPKfS0_S0_PKiiiiiiPfS3_PiPb)
        /*0008*/ 	.word	0x00000028


	//----- nvinfo : EIATTR_FRAME_SIZE
	.align		4
.L_10:
        /*000c*/ 	.byte	0x04, 0x11
        /*000e*/ 	.short	(.L_12 - .L_11)
	.align		4
.L_11:
        /*0010*/ 	.word	index@(_Z21pccropandsampleKernelPKfS0_S0_PKiiiiiiPfS3_PiPb)
        /*0014*/ 	.word	0x00000000


	//----- nvinfo : EIATTR_REGCOUNT
	.align		4
.L_12:
        /*0018*/ 	.byte	0x04, 0x2f
        /*001a*/ 	.short	(.L_14 - .L_13)
	.align		4
.L_13:
        /*001c*/ 	.word	index@(_Z28pccropandsamplegradftsKernelPKiS0_PKfiiiiPf)
        /*0020*/ 	.word	0x00000020


	//----- nvinfo : EIATTR_FRAME_SIZE
	.align		4
.L_14:
        /*0024*/ 	.byte	0x04, 0x11
        /*0026*/ 	.short	(.L_16 - .L_15)
	.align		4
.L_15:
        /*0028*/ 	.word	index@(_Z28pccropandsamplegradftsKernelPKiS0_PKfiiiiPf)
        /*002c*/ 	.word	0x00000000


	//----- nvinfo : EIATTR_MIN_STACK_SIZE
	.align		4
.L_16:
        /*0030*/ 	.byte	0x04, 0x12
        /*0032*/ 	.short	(.L_18 - .L_17)
	.align		4
.L_17:
        /*0034*/ 	.word	index@(_Z28pccropandsamplegradftsKernelPKiS0_PKfiiiiPf)
        /*0038*/ 	.word	0x00000000


	//----- nvinfo : EIATTR_MIN_STACK_SIZE
	.align		4
.L_18:
        /*003c*/ 	.byte	0x04, 0x12
        /*003e*/ 	.short	(.L_20 - .L_19)
	.align		4
.L_19:
        /*0040*/ 	.word	index@(_Z21pccropandsampleKernelPKfS0_S0_PKiiiiiiPfS3_PiPb)
        /*0044*/ 	.word	0x00000000
.L_20:


//--------------------- .nv.compat                --------------------------
	.section	.nv.compat,"",@"SHT_CUDA_COMPAT_INFO"
	.align	4
        /*0000*/ 	.byte	0x02, 0x09, 0x00, 0x00, 0x02, 0x02, 0x01, 0x00, 0x02, 0x05, 0x05, 0x00, 0x03, 0x07, 0x01, 0x01
        /*0010*/ 	.byte	0x02, 0x03, 0x00, 0x00, 0x02, 0x06, 0x01, 0x00, 0x04, 0x0b, 0x08, 0x00, 0x01, 0x00, 0x00, 0x00
        /*0020*/ 	.byte	0x00, 0x00, 0x00, 0x00


//--------------------- .nv.info._Z28pccropandsamplegradftsKernelPKiS0_PKfiiiiPf --------------------------
	.section	.nv.info._Z28pccropandsamplegradftsKernelPKiS0_PKfiiiiPf,"",@"SHT_CUDA_INFO"
	.sectionflags	@""
	.align	4


	//----- nvinfo : EIATTR_CUDA_API_VERSION
	.align		4
        /*0000*/ 	.byte	0x04, 0x37
        /*0002*/ 	.short	(.L_22 - .L_21)
.L_21:
        /*0004*/ 	.word	0x00000082


	//----- nvinfo : EIATTR_KPARAM_INFO
	.align		4
.L_22:
        /*0008*/ 	.byte	0x04, 0x17
        /*000a*/ 	.short	(.L_24 - .L_23)
.L_23:
        /*000c*/ 	.word	0x00000000
        /*0010*/ 	.short	0x0007
        /*0012*/ 	.short	0x0028
        /*0014*/ 	.byte	0x00, 0xf5, 0x21, 0x00


	//----- nvinfo : EIATTR_KPARAM_INFO
	.align		4
.L_24:
        /*0018*/ 	.byte	0x04, 0x17
        /*001a*/ 	.short	(.L_26 - .L_25)
.L_25:
        /*001c*/ 	.word	0x00000000
        /*0020*/ 	.short	0x0006
        /*0022*/ 	.short	0x0024
        /*0024*/ 	.byte	0x00, 0xf0, 0x11, 0x00


	//----- nvinfo : EIATTR_KPARAM_INFO
	.align		4
.L_26:
        /*0028*/ 	.byte	0x04, 0x17
        /*002a*/ 	.short	(.L_28 - .L_27)
.L_27:
        /*002c*/ 	.word	0x00000000
        /*0030*/ 	.short	0x0005
        /*0032*/ 	.short	0x0020
        /*0034*/ 	.byte	0x00, 0xf0, 0x11, 0x00


	//----- nvinfo : EIATTR_KPARAM_INFO
	.align		4
.L_28:
        /*0038*/ 	.byte	0x04, 0x17
        /*003a*/ 	.short	(.L_30 - .L_29)
.L_29:
        /*003c*/ 	.word	0x00000000
        /*0040*/ 	.short	0x0004
        /*0042*/ 	.short	0x001c
        /*0044*/ 	.byte	0x00, 0xf0, 0x11, 0x00


	//----- nvinfo : EIATTR_KPARAM_INFO
	.align		4
.L_30:
        /*0048*/ 	.byte	0x04, 0x17
        /*004a*/ 	.short	(.L_32 - .L_31)
.L_31:
        /*004c*/ 	.word	0x00000000
        /*0050*/ 	.short	0x0003
        /*0052*/ 	.short	0x0018
        /*0054*/ 	.byte	0x00, 0xf0, 0x11, 0x00


	//----- nvinfo : EIATTR_KPARAM_INFO
	.align		4
.L_32:
        /*0058*/ 	.byte	0x04, 0x17
        /*005a*/ 	.short	(.L_34 - .L_33)
.L_33:
        /*005c*/ 	.word	0x00000000
        /*0060*/ 	.short	0x0002
        /*0062*/ 	.short	0x0010
        /*0064*/ 	.byte	0x00, 0xf5, 0x21, 0x00


	//----- nvinfo : EIATTR_KPARAM_INFO
	.align		4
.L_34:
        /*0068*/ 	.byte	0x04, 0x17
        /*006a*/ 	.short	(.L_36 - .L_35)
.L_35:
        /*006c*/ 	.word	0x00000000
        /*0070*/ 	.short	0x0001
        /*0072*/ 	.short	0x0008
        /*0074*/ 	.byte	0x00, 0xf5, 0x21, 0x00


	//----- nvinfo : EIATTR_KPARAM_INFO
	.align		4
.L_36:
        /*0078*/ 	.byte	0x04, 0x17
        /*007a*/ 	.short	(.L_38 - .L_37)
.L_37:
        /*007c*/ 	.word	0x00000000
        /*0080*/ 	.short	0x0000
        /*0082*/ 	.short	0x0000
        /*0084*/ 	.byte	0x00, 0xf5, 0x21, 0x00


	//----- nvinfo : EIATTR_SPARSE_MMA_MASK
	.align		4
.L_38:
        /*0088*/ 	.byte	0x03, 0x50
        /*008a*/ 	.short	0x0000


	//----- nvinfo : EIATTR_MAXREG_COUNT
	.align		4
        /*008c*/ 	.byte	0x03, 0x1b
        /*008e*/ 	.short	0x00ff


	//----- nvinfo : EIATTR_MERCURY_ISA_VERSION
	.align		4
        /*0090*/ 	.byte	0x03, 0x5f
        /*0092*/ 	.short	0x0101


	//----- nvinfo : EIATTR_VRC_CTA_INIT_COUNT
	.align		4
        /*0094*/ 	.byte	0x02, 0x4a
	.zero		1
	.zero		1


	//----- nvinfo : EIATTR_EXIT_INSTR_OFFSETS
	.align		4
        /*0098*/ 	.byte	0x04, 0x1c
        /*009a*/ 	.short	(.L_40 - .L_39)


	//   ....[0]....
.L_39:
        /*009c*/ 	.word	0x00000040


	//   ....[1]....
        /*00a0*/ 	.word	0x00000070


	//   ....[2]....
        /*00a4*/ 	.word	0x000009b0


	//----- nvinfo : EIATTR_CRS_STACK_SIZE
	.align		4
.L_40:
        /*00a8*/ 	.byte	0x04, 0x1e
        /*00aa*/ 	.short	(.L_42 - .L_41)
.L_41:
        /*00ac*/ 	.word	0x00000000


	//----- nvinfo : EIATTR_CBANK_PARAM_SIZE
	.align		4
.L_42:
        /*00b0*/ 	.byte	0x03, 0x19
        /*00b2*/ 	.short	0x0030


	//----- nvinfo : EIATTR_PARAM_CBANK
	.align		4
        /*00b4*/ 	.byte	0x04, 0x0a
        /*00b6*/ 	.short	(.L_44 - .L_43)
	.align		4
.L_43:
        /*00b8*/ 	.word	index@(.nv.constant0._Z28pccropandsamplegradftsKernelPKiS0_PKfiiiiPf)
        /*00bc*/ 	.short	0x0380
        /*00be*/ 	.short	0x0030


	//----- nvinfo : EIATTR_SW_WAR
	.align		4
.L_44:
        /*00c0*/ 	.byte	0x04, 0x36
        /*00c2*/ 	.short	(.L_46 - .L_45)
.L_45:
        /*00c4*/ 	.word	0x00000008
.L_46:


//--------------------- .nv.info._Z21pccropandsampleKernelPKfS0_S0_PKiiiiiiPfS3_PiPb --------------------------
	.section	.nv.info._Z21pccropandsampleKernelPKfS0_S0_PKiiiiiiPfS3_PiPb,"",@"SHT_CUDA_INFO"
	.sectionflags	@""
	.align	4


	//----- nvinfo : EIATTR_CUDA_API_VERSION
	.align		4
        /*0000*/ 	.byte	0x04, 0x37
        /*0002*/ 	.short	(.L_48 - .L_47)
.L_47:
        /*0004*/ 	.word	0x00000082


	//----- nvinfo : EIATTR_KPARAM_INFO
	.align		4
.L_48:
        /*0008*/ 	.byte	0x04, 0x17
        /*000a*/ 	.short	(.L_50 - .L_49)
.L_49:
        /*000c*/ 	.word	0x00000000
        /*0010*/ 	.short	0x000c
        /*0012*/ 	.short	0x0050
        /*0014*/ 	.byte	0x00, 0xf5, 0x21, 0x00


	//----- nvinfo : EIATTR_KPARAM_INFO
	.align		4
.L_50:
        /*0018*/ 	.byte	0x04, 0x17
        /*001a*/ 	.short	(.L_52 - .L_51)
.L_51:
        /*001c*/ 	.word	0x00000000
        /*0020*/ 	.short	0x000b
        /*0022*/ 	.short	0x0048
        /*0024*/ 	.byte	0x00, 0xf5, 0x21, 0x00


	//----- nvinfo : EIATTR_KPARAM_INFO
	.align		4
.L_52:
        /*0028*/ 	.byte	0x04, 0x17
        /*002a*/ 	.short	(.L_54 - .L_53)
.L_53:
        /*002c*/ 	.word	0x00000000
        /*0030*/ 	.short	0x000a
        /*0032*/ 	.short	0x0040
        /*0034*/ 	.byte	0x00, 0xf5, 0x21, 0x00


	//----- nvinfo : EIATTR_KPARAM_INFO
	.align		4
.L_54:
        /*0038*/ 	.byte	0x04, 0x17
        /*003a*/ 	.short	(.L_56 - .L_55)
.L_55:
        /*003c*/ 	.word	0x00000000
        /*0040*/ 	.short	0x0009
        /*0042*/ 	.short	0x0038
        /*0044*/ 	.byte	0x00, 0xf5, 0x21, 0x00


	//----- nvinfo : EIATTR_KPARAM_INFO
	.align		4
.L_56:
        /*0048*/ 	.byte	0x04, 0x17
        /*004a*/ 	.short	(.L_58 - .L_57)
.L_57:
        /*004c*/ 	.word	0x00000000
        /*0050*/ 	.short	0x0008
        /*0052*/ 	.short	0x0030
        /*0054*/ 	.byte	0x00, 0xf0, 0x11, 0x00


	//----- nvinfo : EIATTR_KPARAM_INFO
	.align		4
.L_58:
        /*0058*/ 	.byte	0x04, 0x17
        /*005a*/ 	.short	(.L_60 - .L_59)
.L_59:
        /*005c*/ 	.word	0x00000000
        /*0060*/ 	.short	0x0007
        /*0062*/ 	.short	0x002c
        /*0064*/ 	.byte	0x00, 0xf0, 0x11, 0x00


	//----- nvinfo : EIATTR_KPARAM_INFO
	.align		4
.L_60:
        /*0068*/ 	.byte	0x04, 0x17
        /*006a*/ 	.short	(.L_62 - .L_61)
.L_61:
        /*006c*/ 	.word	0x00000000
        /*0070*/ 	.short	0x0006
        /*0072*/ 	.short	0x0028
        /*0074*/ 	.byte	0x00, 0xf0, 0x11, 0x00


	//----- nvinfo : EIATTR_KPARAM_INFO
	.align		4
.L_62:
        /*0078*/ 	.byte	0x04, 0x17
        /*007a*/ 	.short	(.L_64 - .L_63)
.L_63:
        /*007c*/ 	.word	0x00000000
        /*0080*/ 	.short	0x0005
        /*0082*/ 	.short	0x0024
        /*0084*/ 	.byte	0x00, 0xf0, 0x11, 0x00


	//----- nvinfo : EIATTR_KPARAM_INFO
	.align		4
.L_64:
        /*0088*/ 	.byte	0x04, 0x17
        /*008a*/ 	.short	(.L_66 - .L_65)
.L_65:
        /*008c*/ 	.word	0x00000000
        /*0090*/ 	.short	0x0004
        /*0092*/ 	.short	0x0020
        /*0094*/ 	.byte	0x00, 0xf0, 0x11, 0x00


	//----- nvinfo : EIATTR_KPARAM_INFO
	.align		4
.L_66:
        /*0098*/ 	.byte	0x04, 0x17
        /*009a*/ 	.short	(.L_68 - .L_67)
.L_67:
        /*009c*/ 	.word	0x00000000
        /*00a0*/ 	.short	0x0003
        /*00a2*/ 	.short	0x0018
        /*00a4*/ 	.byte	0x00, 0xf5, 0x21, 0x00


	//----- nvinfo : EIATTR_KPARAM_INFO
	.align		4
.L_68:
        /*00a8*/ 	.byte	0x04, 0x17
        /*00aa*/ 	.short	(.L_70 - .L_69)
.L_69:
        /*00ac*/ 	.word	0x00000000
        /*00b0*/ 	.short	0x0002
        /*00b2*/ 	.short	0x0010
        /*00b4*/ 	.byte	0x00, 0xf5, 0x21, 0x00


	//----- nvinfo : EIATTR_KPARAM_INFO
	.align		4
.L_70:
        /*00b8*/ 	.byte	0x04, 0x17
        /*00ba*/ 	.short	(.L_72 - .L_71)
.L_71:
        /*00bc*/ 	.word	0x00000000
        /*00c0*/ 	.short	0x0001
        /*00c2*/ 	.short	0x0008
        /*00c4*/ 	.byte	0x00, 0xf5, 0x21, 0x00


	//----- nvinfo : EIATTR_KPARAM_INFO
	.align		4
.L_72:
        /*00c8*/ 	.byte	0x04, 0x17
        /*00ca*/ 	.short	(.L_74 - .L_73)
.L_73:
        /*00cc*/ 	.word	0x00000000
        /*00d0*/ 	.short	0x0000
        /*00d2*/ 	.short	0x0000
        /*00d4*/ 	.byte	0x00, 0xf5, 0x21, 0x00


	//----- nvinfo : EIATTR_SPARSE_MMA_MASK
	.align		4
.L_74:
        /*00d8*/ 	.byte	0x03, 0x50
        /*00da*/ 	.short	0x0000


	//----- nvinfo : EIATTR_MAXREG_COUNT
	.align		4
        /*00dc*/ 	.byte	0x03, 0x1b
        /*00de*/ 	.short	0x00ff


	//----- nvinfo : EIATTR_NUM_BARRIERS
	.align		4
        /*00e0*/ 	.byte	0x02, 0x4c
        /*00e2*/ 	.byte	0x01
	.zero		1


	//----- nvinfo : EIATTR_MERCURY_ISA_VERSION
	.align		4
        /*00e4*/ 	.byte	0x03, 0x5f
        /*00e6*/ 	.short	0x0101


	//----- nvinfo : EIATTR_INT_WARP_WIDE_INSTR_OFFSETS
	.align		4
        /*00e8*/ 	.byte	0x04, 0x31
        /*00ea*/ 	.short	(.L_76 - .L_75)


	//   ....[0]....
.L_75:
        /*00ec*/ 	.word	0x000005b0


	//   ....[1]....
        /*00f0*/ 	.word	0x00000640


	//   ....[2]....
        /*00f4*/ 	.word	0x00000890


	//   ....[3]....
        /*00f8*/ 	.word	0x00000930


	//----- nvinfo : EIATTR_VRC_CTA_INIT_COUNT
	.align		4
.L_76:
        /*00fc*/ 	.byte	0x02, 0x4a
	.zero		1
	.zero		1


	//----- nvinfo : EIATTR_EXIT_INSTR_OFFSETS
	.align		4
        /*0100*/ 	.byte	0x04, 0x1c
        /*0102*/ 	.short	(.L_78 - .L_77)


	//   ....[0]....
.L_77:
        /*0104*/ 	.word	0x00000040


	//   ....[1]....
        /*0108*/ 	.word	0x000031f0


	//----- nvinfo : EIATTR_CRS_STACK_SIZE
	.align		4
.L_78:
        /*010c*/ 	.byte	0x04, 0x1e
        /*010e*/ 	.short	(.L_80 - .L_79)
.L_79:
        /*0110*/ 	.word	0x00000000


	//----- nvinfo : EIATTR_CBANK_PARAM_SIZE
	.align		4
.L_80:
        /*0114*/ 	.byte	0x03, 0x19
        /*0116*/ 	.short	0x0058


	//----- nvinfo : EIATTR_PARAM_CBANK
	.align		4
        /*0118*/ 	.byte	0x04, 0x0a
        /*011a*/ 	.short	(.L_82 - .L_81)
	.align		4
.L_81:
        /*011c*/ 	.word	index@(.nv.constant0._Z21pccropandsampleKernelPKfS0_S0_PKiiiiiiPfS3_PiPb)
        /*0120*/ 	.short	0x0380
        /*0122*/ 	.short	0x0058


	//----- nvinfo : EIATTR_SW_WAR
	.align		4
.L_82:
        /*0124*/ 	.byte	0x04, 0x36
        /*0126*/ 	.short	(.L_84 - .L_83)
.L_83:
        /*0128*/ 	.word	0x00000008
.L_84:


//--------------------- .nv.callgraph             --------------------------
	.section	.nv.callgraph,"",@"SHT_CUDA_CALLGRAPH"
	.align	4
	.sectionentsize	8
	.align		4
        /*0000*/ 	.word	0x00000000
	.align		4
        /*0004*/ 	.word	0xffffffff
	.align		4
        /*0008*/ 	.word	0x00000000
	.align		4
        /*000c*/ 	.word	0xfffffffe
	.align		4
        /*0010*/ 	.word	0x00000000
	.align		4
        /*0014*/ 	.word	0xfffffffd
	.align		4
        /*0018*/ 	.word	0x00000000
	.align		4
        /*001c*/ 	.word	0xfffffffc


//--------------------- .nv.constant4             --------------------------
	.section	.nv.constant4,"a",@progbits
	.align	8
	.align		8
.nv.constant4:
        /*0000*/ 	.dword	precalc_xorwow_matrix
	.align		8
        /*0008*/ 	.dword	precalc_xorwow_offset_matrix
	.align		8
        /*0010*/ 	.dword	mrg32k3aM1
	.align		8
        /*0018*/ 	.dword	mrg32k3aM2
	.align		8
        /*0020*/ 	.dword	mrg32k3aM1SubSeq
	.align		8
        /*0028*/ 	.dword	mrg32k3aM2SubSeq
	.align		8
        /*0030*/ 	.dword	mrg32k3aM1Seq
	.align		8
        /*0038*/ 	.dword	mrg32k3aM2Seq


//--------------------- .nv.constant3             --------------------------
	.section	.nv.constant3,"a",@progbits
	.align	8
.nv.constant3:
	.type		__cr_lgamma_table,@object
	.size		__cr_lgamma_table,(.L_8 - __cr_lgamma_table)
__cr_lgamma_table:
        /*0000*/ 	.byte	0x00, 0x00, 0x00, 0x00, 0x00, 0x00, 0x00, 0x00, 0x00, 0x00, 0x00, 0x00, 0x00, 0x00, 0x00, 0x00
        /*0010*/ 	.byte	0xef, 0x39, 0xfa, 0xfe, 0x42, 0x2e, 0xe6, 0x3f, 0x02, 0x20, 0x2a, 0xfa, 0x0b, 0xab, 0xfc, 0x3f
        /*0020*/ 	.byte	0xf9, 0x2c, 0x92, 0x7c, 0xa7, 0x6c, 0x09, 0x40, 0xc9, 0x79, 0x44, 0x3c, 0x64, 0x26, 0x13, 0x40
        /*0030*/ 	.byte	0xca, 0x01, 0xcf, 0x3a, 0x27, 0x51, 0x1a, 0x40, 0x30, 0xcc, 0x2d, 0xf3, 0xe1, 0x0c, 0x21, 0x40
        /*0040*/ 	.byte	0x0d, 0xb7, 0xfc, 0x82, 0x8e, 0x35, 0x25, 0x40
.L_8:


//--------------------- .text._Z28pccropandsamplegradftsKernelPKiS0_PKfiiiiPf --------------------------
	.section	.text._Z28pccropandsamplegradftsKernelPKiS0_PKfiiiiPf,"ax",@progbits
	.align	128
        .global         _Z28pccropandsamplegradftsKernelPKiS0_PKfiiiiPf
        .type           _Z28pccropandsamplegradftsKernelPKiS0_PKfiiiiPf,@function
        .size           _Z28pccropandsamplegradftsKernelPKiS0_PKfiiiiPf,(.L_x_40 - _Z28pccropandsamplegradftsKernelPKiS0_PKfiiiiPf)
        .other          _Z28pccropandsamplegradftsKernelPKiS0_PKfiiiiPf,@"STO_CUDA_ENTRY STV_DEFAULT"
_Z28pccropandsamplegradftsKernelPKiS0_PKfiiiiPf:
.text._Z28pccropandsamplegradftsKernelPKiS0_PKfiiiiPf:
[----:B------:R-:W-:Y:S08]  /*0000*/  LDC R1, c[0x0][0x37c] ;  /* 0x0000df00ff017b82 */ /* 0x000ff00000000800 */
[----:B------:R-:W0:Y:S08]  /*0010*/  S2UR UR8, SR_CTAID.X ;  /* 0x00000000000879c3 */ /* 0x000e300000002500 */
[----:B------:R-:W0:Y:S02]  /*0020*/  LDC R0, c[0x0][0x398] ;  /* 0x0000e600ff007b82 */ /* 0x000e240000000800 */
[----:B0-----:R-:W-:-:S13]  /*0030*/  ISETP.LE.AND P0, PT, R0, UR8, PT ;  /* 0x0000000800007c0c */ /* 0x001fda000bf03270 */
[----:B------:R-:W-:Y:S05]  /*0040*/  @P0 EXIT ;  /* 0x000000000000094d */ /* 0x000fea0003800000 */
[----:B------:R-:W0:Y:S02]  /*0050*/  LDC R13, c[0x0][0x3a4] ;  /* 0x0000e900ff0d7b82 */ /* 0x000e240000000800 */
[----:B0-----:R-:W-:-:S13]  /*0060*/  ISETP.GE.AND P0, PT, R13, 0x1, PT ;  /* 0x000000010d00780c */ /* 0x001fda0003f06270 */
[----:B------:R-:W-:Y:S05]  /*0070*/  @!P0 EXIT ;  /* 0x000000000000894d */ /* 0x000fea0003800000 */
[----:B------:R-:W0:Y:S01]  /*0080*/  LDCU.64 UR6, c[0x0][0x3a8] ;  /* 0x00007500ff0677ac */ /* 0x000e220008000a00 */
[C---:B------:R-:W-:Y:S01]  /*0090*/  LOP3.LUT R15, R13.reuse, 0x7ffffff8, RZ, 0xc0, !PT ;  /* 0x7ffffff80d0f7812 */ /* 0x040fe200078ec0ff */
[----:B------:R-:W-:Y:S01]  /*00a0*/  IMAD.U32 R14, RZ, RZ, UR8 ;  /* 0x00000008ff0e7e24 */ /* 0x000fe2000f8e00ff */
[C---:B------:R-:W-:Y:S01]  /*00b0*/  LOP3.LUT R19, R13.reuse, 0x7, RZ, 0xc0, !PT ;  /* 0x000000070d137812 */ /* 0x040fe200078ec0ff */
[----:B------:R-:W1:Y:S01]  /*00c0*/  LDCU.64 UR4, c[0x0][0x390] ;  /* 0x00007200ff0477ac */ /* 0x000e620008000a00 */
[----:B------:R-:W-:Y:S01]  /*00d0*/  LOP3.LUT R18, R13, 0x3, RZ, 0xc0, !PT ;  /* 0x000000030d127812 */ /* 0x000fe200078ec0ff */
[----:B------:R-:W-:Y:S01]  /*00e0*/  IMAD.MOV R12, RZ, RZ, -R15 ;  /* 0x000000ffff0c7224 */ /* 0x000fe200078e0a0f */
[----:B------:R-:W2:Y:S01]  /*00f0*/  LDCU UR9, c[0x0][0x39c] ;  /* 0x00007380ff0977ac */ /* 0x000ea20008000800 */
[----:B------:R-:W3:Y:S01]  /*0100*/  LDCU.64 UR10, c[0x0][0x358] ;  /* 0x00006b00ff0a77ac */ /* 0x000ee20008000a00 */
[----:B0-----:R-:W-:Y:S02]  /*0110*/  UIADD3 UR6, UP0, UPT, UR6, 0x10, URZ ;  /* 0x0000001006067890 */ /* 0x001fe4000ff1e0ff */
[----:B-1----:R-:W-:-:S02]  /*0120*/  UIADD3 UR4, UP1, UPT, UR4, 0x10, URZ ;  /* 0x0000001004047890 */ /* 0x002fc4000ff3e0ff */
[----:B------:R-:W-:Y:S01]  /*0130*/  UIADD3.X UR7, UPT, UPT, URZ, UR7, URZ, UP0, !UPT ;  /* 0x00000007ff077290 */ /* 0x000fe200087fe4ff */
[----:B--2---:R-:W-:Y:S01]  /*0140*/  IMAD R13, R13, UR9, RZ ;  /* 0x000000090d0d7c24 */ /* 0x004fe2000f8e02ff */
[----:B---3--:R-:W-:-:S12]  /*0150*/  UIADD3.X UR5, UPT, UPT, URZ, UR5, URZ, UP1, !UPT ;  /* 0x00000005ff057290 */ /* 0x008fd80008ffe4ff */
.L_x_8:
[----:B0-----:R-:W0:Y:S01]  /*0160*/  S2R R8, SR_TID.X ;  /* 0x0000000000087919 */ /* 0x001e220000002100 */
[----:B------:R-:W0:Y:S01]  /*0170*/  LDCU.64 UR12, c[0x0][0x3a0] ;  /* 0x00007400ff0c77ac */ /* 0x000e220008000a00 */
[----:B------:R-:W-:Y:S01]  /*0180*/  BSSY.RECONVERGENT B0, `(.L_x_0) ;  /* 0x000007d000007945 */ /* 0x000fe20003800200 */
[----:B0-----:R-:W-:-:S13]  /*0190*/  ISETP.GE.AND P0, PT, R8, UR12, PT ;  /* 0x0000000c08007c0c */ /* 0x001fda000bf06270 */
[----:B-12---:R-:W-:Y:S05]  /*01a0*/  @P0 BRA `(.L_x_1) ;  /* 0x0000000400e80947 */ /* 0x006fea0003800000 */
[----:B------:R-:W0:Y:S02]  /*01b0*/  LDC.64 R2, c[0x0][0x380] ;  /* 0x0000e000ff027b82 */ /* 0x000e240000000a00 */
[----:B0-----:R-:W-:-:S06]  /*01c0*/  IMAD.WIDE R2, R14, 0x4, R2 ;  /* 0x000000040e027825 */ /* 0x001fcc00078e0202 */
[----:B------:R-:W2:Y:S01]  /*01d0*/  LDG.E R2, desc[UR10][R2.64] ;  /* 0x0000000a02027981 */ /* 0x000ea2000c1e1900 */
[----:B------:R-:W-:-:S04]  /*01e0*/  IMAD R11, R14, UR12, RZ ;  /* 0x0000000c0e0b7c24 */ /* 0x000fc8000f8e02ff */
[----:B------:R-:W-:Y:S01]  /*01f0*/  IMAD R10, R11, UR13, RZ ;  /* 0x0000000d0b0a7c24 */ /* 0x000fe2000f8e02ff */
[----:B------:R-:W-:-:S04]  /*0200*/  SHF.R.S32.HI R7, RZ, 0x1f, R11 ;  /* 0x0000001fff077819 */ /* 0x000fc8000001140b */
[----:B------:R-:W-:Y:S01]  /*0210*/  SHF.R.S32.HI R6, RZ, 0x1f, R10 ;  /* 0x0000001fff067819 */ /* 0x000fe2000001140a */
[----:B--2---:R-:W-:-:S05]  /*0220*/  IMAD R9, R13, R2, RZ ;  /* 0x000000020d097224 */ /* 0x004fca00078e02ff */
[----:B------:R-:W-:-:S07]  /*0230*/  SHF.R.S32.HI R0, RZ, 0x1f, R9 ;  /* 0x0000001fff007819 */ /* 0x000fce0000011409 */
.L_x_7:
[----:B0-----:R-:W0:Y:S01]  /*0240*/  LDCU.64 UR8, c[0x0][0x388] ;  /* 0x00007100ff0877ac */ /* 0x001e220008000a00 */
[----:B---3--:R-:W-:Y:S01]  /*0250*/  IADD3 R3, P0, PT, R11, R8, RZ ;  /* 0x000000080b037210 */ /* 0x008fe20007f1e0ff */
[----:B-1----:R-:W1:Y:S03]  /*0260*/  LDC R21, c[0x0][0x3a4] ;  /* 0x0000e900ff157b82 */ /* 0x002e660000000800 */
[----:B--2---:R-:W-:Y:S02]  /*0270*/  LEA.HI.X.SX32 R4, R8, R7, 0x1, P0 ;  /* 0x0000000708047211 */ /* 0x004fe400000f0eff */
[----:B0-----:R-:W-:-:S04]  /*0280*/  LEA R2, P0, R3, UR8, 0x2 ;  /* 0x0000000803027c11 */ /* 0x001fc8000f8010ff */
[----:B------:R-:W-:-:S05]  /*0290*/  LEA.HI.X R3, R3, UR9, R4, 0x2, P0 ;  /* 0x0000000903037c11 */ /* 0x000fca00080f1404 */
[----:B------:R-:W2:Y:S01]  /*02a0*/  LDG.E R2, desc[UR10][R2.64] ;  /* 0x0000000a02027981 */ /* 0x000ea2000c1e1900 */
[----:B-1----:R-:W-:Y:S01]  /*02b0*/  ISETP.GE.U32.AND P0, PT, R21, 0x8, PT ;  /* 0x000000081500780c */ /* 0x002fe20003f06070 */
[----:B------:R-:W-:Y:S02]  /*02c0*/  IMAD.MOV.U32 R20, RZ, RZ, RZ ;  /* 0x000000ffff147224 */ /* 0x000fe400078e00ff */
[-C--:B------:R-:W-:Y:S02]  /*02d0*/  IMAD R17, R8, R21.reuse, RZ ;  /* 0x0000001508117224 */ /* 0x080fe400078e02ff */
[----:B--2---:R-:W-:-:S08]  /*02e0*/  IMAD R16, R2, R21, RZ ;  /* 0x0000001502107224 */ /* 0x004fd000078e02ff */
[----:B------:R-:W-:Y:S05]  /*02f0*/  @!P0 BRA `(.L_x_2) ;  /* 0x0000000000848947 */ /* 0x000fea0003800000 */
[----:B------:R-:W-:Y:S02]  /*0300*/  IMAD.MOV.U32 R23, RZ, RZ, R17 ;  /* 0x000000ffff177224 */ /* 0x000fe400078e0011 */
[----:B------:R-:W-:Y:S02]  /*0310*/  IMAD.MOV.U32 R20, RZ, RZ, R16 ;  /* 0x000000ffff147224 */ /* 0x000fe400078e0010 */
[----:B------:R-:W-:-:S07]  /*0320*/  IMAD.MOV.U32 R22, RZ, RZ, R12 ;  /* 0x000000ffff167224 */ /* 0x000fce00078e000c */
.L_x_3:
[----:B------:R-:W-:-:S04]  /*0330*/  IADD3 R3, P0, PT, R10, R23, RZ ;  /* 0x000000170a037210 */ /* 0x000fc80007f1e0ff */
[----:B--2---:R-:W-:Y:S02]  /*0340*/  LEA.HI.X.SX32 R4, R23, R6, 0x1, P0 ;  /* 0x0000000617047211 */ /* 0x004fe400000f0eff */
[----:B------:R-:W-:-:S04]  /*0350*/  LEA R2, P0, R3, UR4, 0x2 ;  /* 0x0000000403027c11 */ /* 0x000fc8000f8010ff */
[----:B------:R-:W-:-:S05]  /*0360*/  LEA.HI.X R3, R3, UR5, R4, 0x2, P0 ;  /* 0x0000000503037c11 */ /* 0x000fca00080f1404 */
[----:B------:R-:W2:Y:S01]  /*0370*/  LDG.E R25, desc[UR10][R2.64+-0x10] ;  /* 0xfffff00a02197981 */ /* 0x000ea2000c1e1900 */
[----:B------:R-:W-:-:S04]  /*0380*/  IADD3 R5, P0, PT, R9, R20, RZ ;  /* 0x0000001409057210 */ /* 0x000fc80007f1e0ff */
[----:B------:R-:W-:Y:S02]  /*0390*/  LEA.HI.X.SX32 R24, R20, R0, 0x1, P0 ;  /* 0x0000000014187211 */ /* 0x000fe400000f0eff */
[----:B------:R-:W-:-:S04]  /*03a0*/  LEA R4, P0, R5, UR6, 0x2 ;  /* 0x0000000605047c11 */ /* 0x000fc8000f8010ff */
[----:B------:R-:W-:-:S05]  /*03b0*/  LEA.HI.X R5, R5, UR7, R24, 0x2, P0 ;  /* 0x0000000705057c11 */ /* 0x000fca00080f1418 */
[----:B--2---:R0:W-:Y:S04]  /*03c0*/  REDG.E.ADD.F32.FTZ.RN.STRONG.GPU desc[UR10][R4.64+-0x10], R25 ;  /* 0xfffff019040079a6 */ /* 0x0041e8000c12f30a */
[----:B------:R-:W2:Y:S04]  /*03d0*/  LDG.E R27, desc[UR10][R2.64+-0xc] ;  /* 0xfffff40a021b7981 */ /* 0x000ea8000c1e1900 */
[----:B--2---:R1:W-:Y:S04]  /*03e0*/  REDG.E.ADD.F32.FTZ.RN.STRONG.GPU desc[UR10][R4.64+-0xc], R27 ;  /* 0xfffff41b040079a6 */ /* 0x0043e8000c12f30a */
[----:B------:R-:W2:Y:S04]  /*03f0*/  LDG.E R29, desc[UR10][R2.64+-0x8] ;  /* 0xfffff80a021d7981 */ /* 0x000ea8000c1e1900 */
[----:B--2---:R2:W-:Y:S04]  /*0400*/  REDG.E.ADD.F32.FTZ.RN.STRONG.GPU desc[UR10][R4.64+-0x8], R29 ;  /* 0xfffff81d040079a6 */ /* 0x0045e8000c12f30a */
[----:B------:R-:W3:Y:S04]  /*0410*/  LDG.E R24, desc[UR10][R2.64+-0x4] ;  /* 0xfffffc0a02187981 */ /* 0x000ee8000c1e1900 */
[----:B---3--:R2:W-:Y:S04]  /*0420*/  REDG.E.ADD.F32.FTZ.RN.STRONG.GPU desc[UR10][R4.64+-0x4], R24 ;  /* 0xfffffc18040079a6 */ /* 0x0085e8000c12f30a */
[----:B------:R-:W3:Y:S04]  /*0430*/  LDG.E R26, desc[UR10][R2.64] ;  /* 0x0000000a021a7981 */ /* 0x000ee8000c1e1900 */
[----:B---3--:R2:W-:Y:S04]  /*0440*/  REDG.E.ADD.F32.FTZ.RN.STRONG.GPU desc[UR10][R4.64], R26 ;  /* 0x0000001a040079a6 */ /* 0x0085e8000c12f30a */
[----:B------:R-:W3:Y:S04]  /*0450*/  LDG.E R28, desc[UR10][R2.64+0x4] ;  /* 0x0000040a021c7981 */ /* 0x000ee8000c1e1900 */
[----:B---3--:R2:W-:Y:S04]  /*0460*/  REDG.E.ADD.F32.FTZ.RN.STRONG.GPU desc[UR10][R4.64+0x4], R28 ;  /* 0x0000041c040079a6 */ /* 0x0085e8000c12f30a */
[----:B0-----:R-:W3:Y:S01]  /*0470*/  LDG.E R25, desc[UR10][R2.64+0x8] ;  /* 0x0000080a02197981 */ /* 0x001ee2000c1e1900 */
[----:B------:R-:W-:-:S05]  /*0480*/  VIADD R22, R22, 0x8 ;  /* 0x0000000816167836 */ /* 0x000fca0000000000 */
[----:B------:R-:W-:Y:S01]  /*0490*/  ISETP.NE.AND P0, PT, R22, RZ, PT ;  /* 0x000000ff1600720c */ /* 0x000fe20003f05270 */
[----:B---3--:R2:W-:Y:S04]  /*04a0*/  REDG.E.ADD.F32.FTZ.RN.STRONG.GPU desc[UR10][R4.64+0x8], R25 ;  /* 0x00000819040079a6 */ /* 0x0085e8000c12f30a */
[----:B-1----:R-:W3:Y:S01]  /*04b0*/  LDG.E R27, desc[UR10][R2.64+0xc] ;  /* 0x00000c0a021b7981 */ /* 0x002ee2000c1e1900 */
[----:B------:R-:W-:Y:S02]  /*04c0*/  VIADD R20, R20, 0x8 ;  /* 0x0000000814147836 */ /* 0x000fe40000000000 */
[----:B------:R-:W-:Y:S01]  /*04d0*/  VIADD R23, R23, 0x8 ;  /* 0x0000000817177836 */ /* 0x000fe20000000000 */
[----:B---3--:R2:W-:Y:S04]  /*04e0*/  REDG.E.ADD.F32.FTZ.RN.STRONG.GPU desc[UR10][R4.64+0xc], R27 ;  /* 0x00000c1b040079a6 */ /* 0x0085e8000c12f30a */
[----:B------:R-:W-:Y:S05]  /*04f0*/  @P0 BRA `(.L_x_3) ;  /* 0xfffffffc008c0947 */ /* 0x000fea000383ffff */
[----:B------:R-:W-:-:S07]  /*0500*/  IMAD.MOV.U32 R20, RZ, RZ, R15 ;  /* 0x000000ffff147224 */ /* 0x000fce00078e000f */
.L_x_2:
[----:B------:R-:W-:-:S13]  /*0510*/  ISETP.NE.AND P0, PT, R19, RZ, PT ;  /* 0x000000ff1300720c */ /* 0x000fda0003f05270 */
[----:B------:R-:W-:Y:S05]  /*0520*/  @!P0 BRA `(.L_x_4) ;  /* 0x0000000000f48947 */ /* 0x000fea0003800000 */
[----:B------:R-:W-:Y:S01]  /*0530*/  VIADD R2, R19, 0xffffffff ;  /* 0xffffffff13027836 */ /* 0x000fe20000000000 */
[----:B------:R-:W-:-:S04]  /*0540*/  ISETP.NE.AND P0, PT, R18, RZ, PT ;  /* 0x000000ff1200720c */ /* 0x000fc80003f05270 */
[----:B------:R-:W-:-:S13]  /*0550*/  ISETP.GE.U32.AND P1, PT, R2, 0x3, PT ;  /* 0x000000030200780c */ /* 0x000fda0003f26070 */
[----:B------:R-:W-:Y:S05]  /*0560*/  @!P1 BRA `(.L_x_5) ;  /* 0x0000000000549947 */ /* 0x000fea0003800000 */
[----:B------:R-:W0:Y:S01]  /*0570*/  LDCU.64 UR8, c[0x0][0x390] ;  /* 0x00007200ff0877ac */ /* 0x000e220008000a00 */
[----:B------:R-:W-:-:S05]  /*0580*/  IMAD.IADD R3, R17, 0x1, R20 ;  /* 0x0000000111037824 */ /* 0x000fca00078e0214 */
[----:B--2---:R-:W-:-:S04]  /*0590*/  IADD3 R4, P1, PT, R10, R3, RZ ;  /* 0x000000030a047210 */ /* 0x004fc80007f3e0ff */
[----:B------:R-:W-:Y:S02]  /*05a0*/  LEA.HI.X.SX32 R3, R3, R6, 0x1, P1 ;  /* 0x0000000603037211 */ /* 0x000fe400008f0eff */
[----:B0-----:R-:W-:-:S04]  /*05b0*/  LEA R2, P1, R4, UR8, 0x2 ;  /* 0x0000000804027c11 */ /* 0x001fc8000f8210ff */
[----:B------:R-:W-:Y:S01]  /*05c0*/  LEA.HI.X R3, R4, UR9, R3, 0x2, P1 ;  /* 0x0000000904037c11 */ /* 0x000fe200088f1403 */
[----:B------:R-:W0:Y:S04]  /*05d0*/  LDCU.64 UR8, c[0x0][0x3a8] ;  /* 0x00007500ff0877ac */ /* 0x000e280008000a00 */
[----:B------:R-:W2:Y:S01]  /*05e0*/  LDG.E R23, desc[UR10][R2.64] ;  /* 0x0000000a02177981 */ /* 0x000ea2000c1e1900 */
[----:B------:R-:W-:-:S05]  /*05f0*/  IMAD.IADD R4, R16, 0x1, R20 ;  /* 0x0000000110047824 */ /* 0x000fca00078e0214 */
[----:B------:R-:W-:-:S04]  /*0600*/  IADD3 R5, P1, PT, R9, R4, RZ ;  /* 0x0000000409057210 */ /* 0x000fc80007f3e0ff */
[----:B------:R-:W-:Y:S02]  /*0610*/  LEA.HI.X.SX32 R22, R4, R0, 0x1, P1 ;  /* 0x0000000004167211 */ /* 0x000fe400008f0eff */
[----:B0-----:R-:W-:-:S04]  /*0620*/  LEA R4, P1, R5, UR8, 0x2 ;  /* 0x0000000805047c11 */ /* 0x001fc8000f8210ff */
[----:B------:R-:W-:-:S05]  /*0630*/  LEA.HI.X R5, R5, UR9, R22, 0x2, P1 ;  /* 0x0000000905057c11 */ /* 0x000fca00088f1416 */
[----:B--2---:R0:W-:Y:S04]  /*0640*/  REDG.E.ADD.F32.FTZ.RN.STRONG.GPU desc[UR10][R4.64], R23 ;  /* 0x00000017040079a6 */ /* 0x0041e8000c12f30a */
[----:B------:R-:W2:Y:S04]  /*0650*/  LDG.E R25, desc[UR10][R2.64+0x4] ;  /* 0x0000040a02197981 */ /* 0x000ea8000c1e1900 */
[----:B--2---:R0:W-:Y:S04]  /*0660*/  REDG.E.ADD.F32.FTZ.RN.STRONG.GPU desc[UR10][R4.64+0x4], R25 ;  /* 0x00000419040079a6 */ /* 0x0041e8000c12f30a */
[----:B------:R-:W2:Y:S04]  /*0670*/  LDG.E R27, desc[UR10][R2.64+0x8] ;  /* 0x0000080a021b7981 */ /* 0x000ea8000c1e1900 */
[----:B--2---:R0:W-:Y:S04]  /*0680*/  REDG.E.ADD.F32.FTZ.RN.STRONG.GPU desc[UR10][R4.64+0x8], R27 ;  /* 0x0000081b040079a6 */ /* 0x0041e8000c12f30a */
[----:B------:R-:W2:Y:S01]  /*0690*/  LDG.E R29, desc[UR10][R2.64+0xc] ;  /* 0x00000c0a021d7981 */ /* 0x000ea2000c1e1900 */
[----:B------:R-:W-:-:S03]  /*06a0*/  VIADD R20, R20, 0x4 ;  /* 0x0000000414147836 */ /* 0x000fc60000000000 */
[----:B--2---:R0:W-:Y:S04]  /*06b0*/  REDG.E.ADD.F32.FTZ.RN.STRONG.GPU desc[UR10][R4.64+0xc], R29 ;  /* 0x00000c1d040079a6 */ /* 0x0041e8000c12f30a */
.L_x_5:
[----:B------:R-:W-:Y:S05]  /*06c0*/  @!P0 BRA `(.L_x_4) ;  /* 0x00000000008c8947 */ /* 0x000fea0003800000 */
[----:B------:R-:W-:Y:S02]  /*06d0*/  ISETP.NE.AND P1, PT, R18, 0x1, PT ;  /* 0x000000011200780c */ /* 0x000fe40003f25270 */
[----:B------:R-:W-:-:S11]  /*06e0*/  LOP3.LUT P0, RZ, R21, 0x1, RZ, 0xc0, !PT ;  /* 0x0000000115ff7812 */ /* 0x000fd6000780c0ff */
[----:B------:R-:W-:Y:S05]  /*06f0*/  @!P1 BRA `(.L_x_6) ;  /* 0x0000000000449947 */ /* 0x000fea0003800000 */
[----:B------:R-:W1:Y:S01]  /*0700*/  LDCU.64 UR8, c[0x0][0x390] ;  /* 0x00007200ff0877ac */ /* 0x000e620008000a00 */
[----:B------:R-:W-:-:S05]  /*0710*/  IMAD.IADD R3, R17, 0x1, R20 ;  /* 0x0000000111037824 */ /* 0x000fca00078e0214 */
[----:B0-2---:R-:W-:-:S04]  /*0720*/  IADD3 R4, P1, PT, R10, R3, RZ ;  /* 0x000000030a047210 */ /* 0x005fc80007f3e0ff */
[----:B------:R-:W-:Y:S02]  /*0730*/  LEA.HI.X.SX32 R3, R3, R6, 0x1, P1 ;  /* 0x0000000603037211 */ /* 0x000fe400008f0eff */
[----:B-1----:R-:W-:-:S04]  /*0740*/  LEA R2, P1, R4, UR8, 0x2 ;  /* 0x0000000804027c11 */ /* 0x002fc8000f8210ff */
        /* <DEDUP_REMOVED lines=9> */
[----:B------:R-:W2:Y:S01]  /*07e0*/  LDG.E R23, desc[UR10][R2.64+0x4] ;  /* 0x0000040a02177981 */ /* 0x000ea2000c1e1900 */
[----:B------:R-:W-:-:S03]  /*07f0*/  VIADD R20, R20, 0x2 ;  /* 0x0000000214147836 */ /* 0x000fc60000000000 */
[----:B--2---:R1:W-:Y:S04]  /*0800*/  REDG.E.ADD.F32.FTZ.RN.STRONG.GPU desc[UR10][R4.64+0x4], R23 ;  /* 0x00000417040079a6 */ /* 0x0043e8000c12f30a */
.L_x_6:
[----:B------:R-:W-:Y:S05]  /*0810*/  @!P0 BRA `(.L_x_4) ;  /* 0x0000000000388947 */ /* 0x000fea0003800000 */
[----:B------:R-:W3:Y:S01]  /*0820*/  LDCU.64 UR8, c[0x0][0x390] ;  /* 0x00007200ff0877ac */ /* 0x000ee20008000a00 */
[----:B------:R-:W-:-:S05]  /*0830*/  IMAD.IADD R17, R17, 0x1, R20 ;  /* 0x0000000111117824 */ /* 0x000fca00078e0214 */
[----:B------:R-:W-:-:S04]  /*0840*/  IADD3 R3, P0, PT, R10, R17, RZ ;  /* 0x000000110a037210 */ /* 0x000fc80007f1e0ff */
[----:B012---:R-:W-:Y:S02]  /*0850*/  LEA.HI.X.SX32 R4, R17, R6, 0x1, P0 ;  /* 0x0000000611047211 */ /* 0x007fe400000f0eff */
[----:B---3--:R-:W-:-:S04]  /*0860*/  LEA R2, P0, R3, UR8, 0x2 ;  /* 0x0000000803027c11 */ /* 0x008fc8000f8010ff */
[----:B------:R-:W-:Y:S01]  /*0870*/  LEA.HI.X R3, R3, UR9, R4, 0x2, P0 ;  /* 0x0000000903037c11 */ /* 0x000fe200080f1404 */
[----:B------:R-:W0:Y:S05]  /*0880*/  LDCU.64 UR8, c[0x0][0x3a8] ;  /* 0x00007500ff0877ac */ /* 0x000e2a0008000a00 */
[----:B------:R-:W2:Y:S01]  /*0890*/  LDG.E R3, desc[UR10][R2.64] ;  /* 0x0000000a02037981 */ /* 0x000ea2000c1e1900 */
[----:B------:R-:W-:-:S05]  /*08a0*/  IMAD.IADD R16, R16, 0x1, R20 ;  /* 0x0000000110107824 */ /* 0x000fca00078e0214 */
[----:B------:R-:W-:-:S04]  /*08b0*/  IADD3 R5, P0, PT, R9, R16, RZ ;  /* 0x0000001009057210 */ /* 0x000fc80007f1e0ff */
[----:B------:R-:W-:Y:S02]  /*08c0*/  LEA.HI.X.SX32 R16, R16, R0, 0x1, P0 ;  /* 0x0000000010107211 */ /* 0x000fe400000f0eff */
[----:B0-----:R-:W-:-:S04]  /*08d0*/  LEA R4, P0, R5, UR8, 0x2 ;  /* 0x0000000805047c11 */ /* 0x001fc8000f8010ff */
[----:B------:R-:W-:-:S05]  /*08e0*/  LEA.HI.X R5, R5, UR9, R16, 0x2, P0 ;  /* 0x0000000905057c11 */ /* 0x000fca00080f1410 */
[----:B--2---:R3:W-:Y:S04]  /*08f0*/  REDG.E.ADD.F32.FTZ.RN.STRONG.GPU desc[UR10][R4.64], R3 ;  /* 0x00000003040079a6 */ /* 0x0047e8000c12f30a */
.L_x_4:
[----:B------:R-:W4:Y:S01]  /*0900*/  LDCU UR8, c[0x0][0x360] ;  /* 0x00006c00ff0877ac */ /* 0x000f220008000800 */
[----:B------:R-:W5:Y:S01]  /*0910*/  LDCU UR9, c[0x0][0x3a0] ;  /* 0x00007400ff0977ac */ /* 0x000f620008000800 */
[----:B----4-:R-:W-:-:S05]  /*0920*/  VIADD R8, R8, UR8 ;  /* 0x0000000808087c36 */ /* 0x010fca0008000000 */
[----:B-----5:R-:W-:-:S13]  /*0930*/  ISETP.GE.AND P0, PT, R8, UR9, PT ;  /* 0x0000000908007c0c */ /* 0x020fda000bf06270 */
[----:B------:R-:W-:Y:S05]  /*0940*/  @!P0 BRA `(.L_x_7) ;  /* 0xfffffff8003c8947 */ /* 0x000fea000383ffff */
.L_x_1:
[----:B------:R-:W-:Y:S05]  /*0950*/  BSYNC.RECONVERGENT B0 ;  /* 0x0000000000007941 */ /* 0x000fea0003800200 */
.L_x_0:
[----:B---3--:R-:W3:Y:S01]  /*0960*/  LDC R3, c[0x0][0x370] ;  /* 0x0000dc00ff037b82 */ /* 0x008ee20000000800 */
[----:B------:R-:W4:Y:S01]  /*0970*/  LDCU UR8, c[0x0][0x398] ;  /* 0x00007300ff0877ac */ /* 0x000f220008000800 */
[----:B---3--:R-:W-:-:S05]  /*0980*/  IMAD.IADD R14, R3, 0x1, R14 ;  /* 0x00000001030e7824 */ /* 0x008fca00078e020e */
[----:B----4-:R-:W-:-:S13]  /*0990*/  ISETP.GE.AND P0, PT, R14, UR8, PT ;  /* 0x000000080e007c0c */ /* 0x010fda000bf06270 */
[----:B------:R-:W-:Y:S05]  /*09a0*/  @!P0 BRA `(.L_x_8) ;  /* 0xfffffff400ec8947 */ /* 0x000fea000383ffff */
[----:B------:R-:W-:Y:S05]  /*09b0*/  EXIT ;  /* 0x000000000000794d */ /* 0x000fea0003800000 */
.L_x_9:
[----:B------:R-:W-:-:S00]  /*09c0*/  BRA `(.L_x_9) ;  /* 0xfffffffc00fc7947 */ /* 0x000fc0000383ffff */
[----:B------:R-:W-:-:S00]  /*09d0*/  NOP ;  /* 0x0000000000007918 */ /* 0x000fc00000000000 */
        /* <DEDUP_REMOVED lines=10> */
.L_x_40:


//--------------------- .text._Z21pccropandsampleKernelPKfS0_S0_PKiiiiiiPfS3_PiPb --------------------------
	.section	.text._Z21pccropandsampleKernelPKfS0_S0_PKiiiiiiPfS3_PiPb,"ax",@progbits
	.align	128
        .global         _Z21pccropandsampleKernelPKfS0_S0_PKiiiiiiPfS3_PiPb
        .type           _Z21pccropandsampleKernelPKfS0_S0_PKiiiiiiPfS3_PiPb,@function
        .size           _Z21pccropandsampleKernelPKfS0_S0_PKiiiiiiPfS3_PiPb,(.L_x_41 - _Z21pccropandsampleKernelPKfS0_S0_PKiiiiiiPfS3_PiPb)
        .other          _Z21pccropandsampleKernelPKfS0_S0_PKiiiiiiPfS3_PiPb,@"STO_CUDA_ENTRY STV_DEFAULT"
_Z21pccropandsampleKernelPKfS0_S0_PKiiiiiiPfS3_PiPb:
.text._Z21pccropandsampleKernelPKfS0_S0_PKiiiiiiPfS3_PiPb:
[----:B------:R-:W-:Y:S08]  /*0000*/  LDC R1, c[0x0][0x37c] ;  /* 0x0000df00ff017b82 */ /* 0x000ff00000000800 */
[----:B------:R-:W0:Y:S08]  /*0010*/  S2UR UR4, SR_CTAID.X ;  /* 0x00000000000479c3 */ /* 0x000e300000002500 */
[----:B------:R-:W0:Y:S02]  /*0020*/  LDC R0, c[0x0][0x3a0] ;  /* 0x0000e800ff007b82 */ /* 0x000e240000000800 */
[----:B0-----:R-:W-:-:S13]  /*0030*/  ISETP.LE.AND P0, PT, R0, UR4, PT ;  /* 0x0000000400007c0c */ /* 0x001fda000bf03270 */
[----:B------:R-:W-:Y:S05]  /*0040*/  @P0 EXIT ;  /* 0x000000000000094d */ /* 0x000fea0003800000 */
[----:B------:R-:W0:Y:S01]  /*0050*/  LDC R4, c[0x0][0x3b0] ;  /* 0x0000ec00ff047b82 */ /* 0x000e220000000800 */
[----:B------:R-:W1:Y:S01]  /*0060*/  LDCU UR9, c[0x0][0x360] ;  /* 0x00006c00ff0977ac */ /* 0x000e620008000800 */
[----:B------:R-:W-:Y:S01]  /*0070*/  MOV R3, UR4 ;  /* 0x0000000400037c02 */ /* 0x000fe20008000f00 */
[----:B------:R-:W2:Y:S05]  /*0080*/  LDCU.64 UR6, c[0x0][0x388] ;  /* 0x00007100ff0677ac */ /* 0x000eaa0008000a00 */
[----:B------:R-:W3:Y:S01]  /*0090*/  LDC R0, c[0x0][0x370] ;  /* 0x0000dc00ff007b82 */ /* 0x000ee20000000800 */
[----:B------:R-:W4:Y:S01]  /*00a0*/  LDCU.64 UR10, c[0x0][0x358] ;  /* 0x00006b00ff0a77ac */ /* 0x000f220008000a00 */
[----:B--2---:R-:W-:Y:S01]  /*00b0*/  UIADD3 UR5, UP0, UPT, UR6, 0x20, URZ ;  /* 0x0000002006057890 */ /* 0x004fe2000ff1e0ff */
[----:B0-----:R-:W-:-:S02]  /*00c0*/  LOP3.LUT R2, R4, 0x7ffffff0, RZ, 0xc0, !PT ;  /* 0x7ffffff004027812 */ /* 0x001fc400078ec0ff */
[----:B------:R-:W-:Y:S01]  /*00d0*/  LOP3.LUT R4, R4, 0x3, RZ, 0xc0, !PT ;  /* 0x0000000304047812 */ /* 0x000fe200078ec0ff */
[----:B-1--4-:R-:W-:-:S12]  /*00e0*/  UIADD3.X UR6, UPT, UPT, URZ, UR7, URZ, UP0, !UPT ;  /* 0x00000007ff067290 */ /* 0x012fd800087fe4ff */
.L_x_38:
[----:B012-4-:R-:W0:Y:S01]  /*00f0*/  S2R R27, SR_TID.X ;  /* 0x00000000001b7919 */ /* 0x017e220000002100 */
[----:B------:R-:W1:Y:S01]  /*0100*/  LDC.64 R6, c[0x0][0x398] ;  /* 0x0000e600ff067b82 */ /* 0x000e620000000a00 */
[----:B------:R-:W2:Y:S01]  /*0110*/  LDCU UR4, c[0x0][0x3a8] ;  /* 0x00007500ff0477ac */ /* 0x000ea20008000800 */
[----:B------:R-:W4:Y:S06]  /*0120*/  LDCU UR14, c[0x0][0x3ac] ;  /* 0x00007580ff0e77ac */ /* 0x000f2c0008000800 */
[----:B------:R-:W5:Y:S01]  /*0130*/  LDC R22, c[0x0][0x3b0] ;  /* 0x0000ec00ff167b82 */ /* 0x000f620000000800 */
[----:B------:R-:W0:Y:S07]  /*0140*/  LDCU UR15, c[0x0][0x3a8] ;  /* 0x00007500ff0f77ac */ /* 0x000e2e0008000800 */
[----:B---3--:R-:W3:Y:S01]  /*0150*/  LDC.64 R28, c[0x0][0x390] ;  /* 0x0000e400ff1c7b82 */ /* 0x008ee20000000a00 */
[----:B-1----:R-:W-:-:S07]  /*0160*/  IMAD.WIDE R6, R3, 0x4, R6 ;  /* 0x0000000403067825 */ /* 0x002fce00078e0206 */
[----:B------:R-:W1:Y:S01]  /*0170*/  LDC.64 R12, c[0x0][0x3b8] ;  /* 0x0000ee00ff0c7b82 */ /* 0x000e620000000a00 */
[----:B0-----:R-:W-:-:S07]  /*0180*/  ISETP.NE.AND P0, PT, R27, RZ, PT ;  /* 0x000000ff1b00720c */ /* 0x001fce0003f05270 */
[----:B------:R-:W0:Y:S08]  /*0190*/  LDC.64 R14, c[0x0][0x3c0] ;  /* 0x0000f000ff0e7b82 */ /* 0x000e300000000a00 */
[----:B------:R-:W4:Y:S01]  /*01a0*/  LDC.64 R16, c[0x0][0x3c8] ;  /* 0x0000f200ff107b82 */ /* 0x000f220000000a00 */
[----:B------:R-:W2:Y:S01]  /*01b0*/  @!P0 S2R R8, SR_CgaCtaId ;  /* 0x0000000000088919 */ /* 0x000ea20000008800 */
[----:B------:R-:W-:-:S04]  /*01c0*/  @!P0 MOV R5, 0x400 ;  /* 0x0000040000058802 */ /* 0x000fc80000000f00 */
[----:B--2---:R-:W-:Y:S02]  /*01d0*/  @!P0 LEA R5, R8, R5, 0x18 ;  /* 0x0000000508058211 */ /* 0x004fe400078ec0ff */
[----:B------:R-:W2:Y:S03]  /*01e0*/  LDC R8, c[0x0][0x3ac] ;  /* 0x0000eb00ff087b82 */ /* 0x000ea60000000800 */
[----:B------:R5:W-:Y:S05]  /*01f0*/  @!P0 STS [R5], RZ ;  /* 0x000000ff05008388 */ /* 0x000bea0000000800 */
[----:B------:R-:W-:Y:S06]  /*0200*/  BAR.SYNC.DEFER_BLOCKING 0x0 ;  /* 0x0000000000007b1d */ /* 0x000fec0000010000 */
[----:B------:R1:W4:Y:S01]  /*0210*/  LDG.E R6, desc[UR10][R6.64] ;  /* 0x0000000a06067981 */ /* 0x000322000c1e1900 */
[----:B------:R-:W-:Y:S01]  /*0220*/  ISETP.GE.AND P0, PT, R27, UR4, PT ;  /* 0x000000041b007c0c */ /* 0x000fe2000bf06270 */
[----:B--2---:R-:W-:-:S02]  /*0230*/  IMAD R9, R3, R8, RZ ;  /* 0x0000000803097224 */ /* 0x004fc400078e02ff */
[----:B-----5:R-:W-:Y:S02]  /*0240*/  IMAD R5, R3, 0x6, RZ ;  /* 0x0000000603057824 */ /* 0x020fe400078e02ff */
[----:B------:R-:W-:Y:S02]  /*0250*/  IMAD R11, R9, R22, RZ ;  /* 0x00000016090b7224 */ /* 0x000fe400078e02ff */
[----:B---3--:R-:W-:-:S04]  /*0260*/  IMAD.WIDE R28, R5, 0x4, R28 ;  /* 0x00000004051c7825 */ /* 0x008fc800078e021c */
[----:B-1----:R-:W-:Y:S02]  /*0270*/  IMAD R7, R9, 0x3, RZ ;  /* 0x0000000309077824 */ /* 0x002fe400078e02ff */
[----:B0-----:R-:W-:-:S04]  /*0280*/  IMAD.WIDE R14, R11, 0x4, R14 ;  /* 0x000000040b0e7825 */ /* 0x001fc800078e020e */
[----:B------:R-:W-:-:S04]  /*0290*/  IMAD.WIDE R12, R7, 0x4, R12 ;  /* 0x00000004070c7825 */ /* 0x000fc800078e020c */
[----:B----4-:R-:W-:-:S04]  /*02a0*/  IMAD.WIDE R16, R9, 0x4, R16 ;  /* 0x0000000409107825 */ /* 0x010fc800078e0210 */
[----:B------:R-:W-:Y:S01]  /*02b0*/  IMAD R23, R6, UR4, RZ ;  /* 0x0000000406177c24 */ /* 0x000fe2000f8e02ff */
[----:B------:R-:W-:Y:S06]  /*02c0*/  @P0 BRA `(.L_x_10) ;  /* 0x0000000c00dc0947 */ /* 0x000fec0003800000 */
[----:B------:R-:W2:Y:S01]  /*02d0*/  LDG.E R9, desc[UR10][R28.64+0x14] ;  /* 0x0000140a1c097981 */ /* 0x000ea2000c1e1900 */
[----:B------:R-:W0:Y:S03]  /*02e0*/  LDC.64 R18, c[0x0][0x380] ;  /* 0x0000e000ff127b82 */ /* 0x000e260000000a00 */
[----:B------:R-:W3:Y:S04]  /*02f0*/  LDG.E R34, desc[UR10][R28.64+0x8] ;  /* 0x0000080a1c227981 */ /* 0x000ee8000c1e1900 */
[----:B------:R-:W4:Y:S04]  /*0300*/  LDG.E R10, desc[UR10][R28.64+0xc] ;  /* 0x00000c0a1c0a7981 */ /* 0x000f28000c1e1900 */
[----:B------:R-:W5:Y:S04]  /*0310*/  LDG.E R35, desc[UR10][R28.64] ;  /* 0x0000000a1c237981 */ /* 0x000f68000c1e1900 */
[----:B------:R-:W5:Y:S04]  /*0320*/  LDG.E R5, desc[UR10][R28.64+0x4] ;  /* 0x0000040a1c057981 */ /* 0x000f68000c1e1900 */
[----:B------:R-:W5:Y:S01]  /*0330*/  LDG.E R26, desc[UR10][R28.64+0x10] ;  /* 0x0000100a1c1a7981 */ /* 0x000f62000c1e1900 */
[----:B------:R-:W-:Y:S01]  /*0340*/  ISETP.GT.AND P0, PT, R22, RZ, PT ;  /* 0x000000ff1600720c */ /* 0x000fe20003f04270 */
[----:B--2---:R-:W-:Y:S08]  /*0350*/  F2F.F64.F32 R8, R9 ;  /* 0x0000000900087310 */ /* 0x004ff00000201800 */
[----:B---3--:R-:W1:Y:S08]  /*0360*/  F2F.F64.F32 R24, R34 ;  /* 0x0000002200187310 */ /* 0x008e700000201800 */
[----:B----4-:R-:W-:Y:S01]  /*0370*/  F2F.F64.F32 R10, R10 ;  /* 0x0000000a000a7310 */ /* 0x010fe20000201800 */
[----:B-----5:R-:W-:Y:S01]  /*0380*/  FADD R26, R5, -R26 ;  /* 0x8000001a051a7221 */ /* 0x020fe20000000000 */
[----:B-1----:R-:W-:-:S06]  /*0390*/  DFMA R32, R8, 0.5, R24 ;  /* 0x3fe000000820782b */ /* 0x002fcc0000000018 */
[----:B------:R-:W1:Y:S01]  /*03a0*/  F2F.F64.F32 R20, R35 ;  /* 0x0000002300147310 */ /* 0x000e620000201800 */
[----:B------:R-:W-:-:S07]  /*03b0*/  DFMA R30, R8, -0.5, R24 ;  /* 0xbfe00000081e782b */ /* 0x000fce0000000018 */
[----:B------:R2:W3:Y:S01]  /*03c0*/  F2F.F32.F64 R6, R32 ;  /* 0x0000002000067310 */ /* 0x0004e20000301000 */
[----:B-1----:R-:W-:-:S07]  /*03d0*/  DFMA R24, R10, -0.5, R20 ;  /* 0xbfe000000a18782b */ /* 0x002fce0000000014 */
[----:B------:R2:W1:Y:S01]  /*03e0*/  F2F.F32.F64 R7, R30 ;  /* 0x0000001e00077310 */ /* 0x0004620000301000 */
[----:B------:R-:W-:Y:S01]  /*03f0*/  DFMA R20, R10, 0.5, R20 ;  /* 0x3fe000000a14782b */ /* 0x000fe20000000014 */
[C---:B------:R-:W-:Y:S02]  /*0400*/  IMAD R11, R23.reuse, 0x3, RZ ;  /* 0x00000003170b7824 */ /* 0x040fe400078e02ff */
[----:B------:R-:W-:-:S04]  /*0410*/  IMAD R10, R23, R22, RZ ;  /* 0x00000016170a7224 */ /* 0x000fc800078e02ff */
[----:B------:R2:W4:Y:S01]  /*0420*/  F2F.F32.F64 R8, R24 ;  /* 0x0000001800087310 */ /* 0x0005220000301000 */
[----:B------:R-:W-:Y:S02]  /*0430*/  SHF.R.S32.HI R28, RZ, 0x1f, R11 ;  /* 0x0000001fff1c7819 */ /* 0x000fe4000001140b */
[----:B0-----:R-:W-:-:S04]  /*0440*/  LEA R18, P1, R11, R18, 0x2 ;  /* 0x000000120b127211 */ /* 0x001fc800078210ff */
[----:B------:R-:W-:Y:S01]  /*0450*/  LEA.HI.X R19, R11, R19, R28, 0x2, P1 ;  /* 0x000000130b137211 */ /* 0x000fe200008f141c */
[----:B------:R2:W0:Y:S01]  /*0460*/  F2F.F32.F64 R9, R20 ;  /* 0x0000001400097310 */ /* 0x0004220000301000 */
[----:B------:R-:W-:Y:S01]  /*0470*/  SHF.R.S32.HI R11, RZ, 0x1f, R10 ;  /* 0x0000001fff0b7819 */ /* 0x000fe2000001140a */
[----:B-1-3--:R-:W-:Y:S06]  /*0480*/  @P0 BRA `(.L_x_11) ;  /* 0x0000000000b80947 */ /* 0x00afec0003800000 */
[----:B------:R-:W-:Y:S01]  /*0490*/  BSSY B0, `(.L_x_12) ;  /* 0x000002c000007945 */ /* 0x000fe20003800000 */
.L_x_16:
[----:B------:R-:W-:-:S04]  /*04a0*/  IMAD R11, R27, 0x3, RZ ;  /* 0x000000031b0b7824 */ /* 0x000fc800078e02ff */
[----:B------:R-:W-:-:S05]  /*04b0*/  IMAD.WIDE R10, R11, 0x4, R18 ;  /* 0x000000040b0a7825 */ /* 0x000fca00078e0212 */
[----:B--2---:R-:W0:Y:S04]  /*04c0*/  LDG.E R25, desc[UR10][R10.64] ;  /* 0x0000000a0a197981 */ /* 0x004e28000c1e1900 */
[----:B------:R-:W2:Y:S04]  /*04d0*/  LDG.E R23, desc[UR10][R10.64+0x4] ;  /* 0x0000040a0a177981 */ /* 0x000ea8000c1e1900 */
[----:B------:R-:W3:Y:S01]  /*04e0*/  LDG.E R29, desc[UR10][R10.64+0x8] ;  /* 0x0000080a0a1d7981 */ /* 0x000ee2000c1e1900 */
[----:B------:R-:W-:Y:S05]  /*04f0*/  YIELD ;  /* 0x0000000000007946 */ /* 0x000fea0003800000 */
[----:B------:R-:W-:Y:S01]  /*0500*/  BSSY.RELIABLE B1, `(.L_x_13) ;  /* 0x0000021000017945 */ /* 0x000fe20003800100 */
[----:B0-----:R-:W-:-:S02]  /*0510*/  FSETP.GTU.AND P1, PT, R25, R9, PT ;  /* 0x000000091900720b */ /* 0x001fc40003f2c000 */
[----:B--2---:R-:W-:Y:S02]  /*0520*/  FSETP.GTU.AND P0, PT, R23, R5, PT ;  /* 0x000000051700720b */ /* 0x004fe40003f0c000 */
[----:B----4-:R-:W-:Y:S02]  /*0530*/  FSETP.LTU.OR P1, PT, R25, R8, P1 ;  /* 0x000000081900720b */ /* 0x010fe40000f29400 */
[----:B------:R-:W-:-:S04]  /*0540*/  FSETP.LTU.OR P0, PT, R23, R26, P0 ;  /* 0x0000001a1700720b */ /* 0x000fc80000709400 */
[----:B------:R-:W-:-:S04]  /*0550*/  PLOP3.LUT P0, PT, P1, P0, PT, 0xf8, 0x8f ;  /* 0x00000000008f781c */ /* 0x000fc80000f01f70 */
[----:B---3--:R-:W-:-:S04]  /*0560*/  FSETP.LTU.OR P0, PT, R29, R7, P0 ;  /* 0x000000071d00720b */ /* 0x008fc80000709400 */
[----:B------:R-:W-:-:S13]  /*0570*/  FSETP.GTU.OR P0, PT, R29, R6, P0 ;  /* 0x000000061d00720b */ /* 0x000fda000070c400 */
[----:B------:R-:W-:Y:S05]  /*0580*/  @P0 BRA `(.L_x_14) ;  /* 0x0000000000600947 */ /* 0x000fea0003800000 */
[----:B------:R-:W0:Y:S01]  /*0590*/  S2R R20, SR_LANEID ;  /* 0x0000000000147919 */ /* 0x000e220000000000 */
[----:B------:R-:W1:Y:S01]  /*05a0*/  S2UR UR7, SR_CgaCtaId ;  /* 0x00000000000779c3 */ /* 0x000e620000008800 */
[----:B------:R-:W-:Y:S01]  /*05b0*/  VOTEU.ANY UR8, UPT, PT ;  /* 0x0000000000087886 */ /* 0x000fe200038e0100 */
[----:B------:R-:W-:Y:S01]  /*05c0*/  UMOV UR4, 0x400 ;  /* 0x0000040000047882 */ /* 0x000fe20000000000 */
[----:B------:R-:W0:Y:S08]  /*05d0*/  FLO.U32 R11, UR8 ;  /* 0x00000008000b7d00 */ /* 0x000e3000080e0000 */
[----:B------:R-:W2:Y:S01]  /*05e0*/  POPC R10, UR8 ;  /* 0x00000008000a7d09 */ /* 0x000ea20008000000 */
[----:B-1----:R-:W-:Y:S01]  /*05f0*/  ULEA UR4, UR7, UR4, 0x18 ;  /* 0x0000000407047291 */ /* 0x002fe2000f8ec0ff */
[----:B0-----:R-:W-:-:S02]  /*0600*/  ISETP.EQ.U32.AND P0, PT, R11, R20, PT ;  /* 0x000000140b00720c */ /* 0x001fc40003f02070 */
[----:B------:R-:W0:Y:S11]  /*0610*/  S2R R20, SR_LTMASK ;  /* 0x0000000000147919 */ /* 0x000e360000003900 */
[----:B--2---:R-:W1:Y:S01]  /*0620*/  @P0 ATOMS.ADD R10, [UR4], R10 ;  /* 0x0000000aff0a098c */ /* 0x004e620008000004 */
[----:B0-----:R-:W-:-:S03]  /*0630*/  LOP3.LUT R20, R20, UR8, RZ, 0xc0, !PT ;  /* 0x0000000814147c12 */ /* 0x001fc6000f8ec0ff */
[----:B-1----:R-:W0:Y:S03]  /*0640*/  SHFL.IDX PT, R21, R10, R11, 0x1f ;  /* 0x00001f0b0a157589 */ /* 0x002e2600000e0000 */
[----:B------:R-:W0:Y:S02]  /*0650*/  POPC R20, R20 ;  /* 0x0000001400147309 */ /* 0x000e240000000000 */
[----:B0-----:R-:W-:-:S05]  /*0660*/  IMAD.IADD R21, R21, 0x1, R20 ;  /* 0x0000000115157824 */ /* 0x001fca00078e0214 */
[----:B------:R-:W-:-:S13]  /*0670*/  ISETP.GE.AND P0, PT, R21, UR14, PT ;  /* 0x0000000e15007c0c */ /* 0x000fda000bf06270 */
[----:B------:R-:W-:Y:S05]  /*0680*/  @P0 BREAK.RELIABLE B1 ;  /* 0x0000000000010942 */ /* 0x000fea0003800100 */
[----:B------:R-:W-:Y:S05]  /*0690*/  @P0 BRA `(.L_x_15) ;  /* 0x00000000002c0947 */ /* 0x000fea0003800000 */
[C---:B------:R-:W-:Y:S02]  /*06a0*/  IMAD R11, R21.reuse, 0x3, RZ ;  /* 0x00000003150b7824 */ /* 0x040fe400078e02ff */
[----:B------:R-:W-:-:S04]  /*06b0*/  IMAD.WIDE R20, R21, 0x4, R16 ;  /* 0x0000000415147825 */ /* 0x000fc800078e0210 */
[----:B------:R-:W-:-:S05]  /*06c0*/  IMAD.WIDE R10, R11, 0x4, R12 ;  /* 0x000000040b0a7825 */ /* 0x000fca00078e020c */
[----:B------:R0:W-:Y:S04]  /*06d0*/  STG.E desc[UR10][R10.64], R25 ;  /* 0x000000190a007986 */ /* 0x0001e8000c10190a */
[----:B------:R0:W-:Y:S04]  /*06e0*/  STG.E desc[UR10][R10.64+0x4], R23 ;  /* 0x000004170a007986 */ /* 0x0001e8000c10190a */
[----:B------:R0:W-:Y:S04]  /*06f0*/  STG.E desc[UR10][R10.64+0x8], R29 ;  /* 0x0000081d0a007986 */ /* 0x0001e8000c10190a */
[----:B------:R0:W-:Y:S02]  /*0700*/  STG.E desc[UR10][R20.64], R27 ;  /* 0x0000001b14007986 */ /* 0x0001e4000c10190a */
.L_x_14:
[----:B------:R-:W-:Y:S05]  /*0710*/  BSYNC.RELIABLE B1 ;  /* 0x0000000000017941 */ /* 0x000fea0003800100 */
.L_x_13:
[----:B0-----:R-:W-:-:S04]  /*0720*/  IADD3 R27, PT, PT, R27, UR9, RZ ;  /* 0x000000091b1b7c10 */ /* 0x001fc8000fffe0ff */
[----:B------:R-:W-:-:S13]  /*0730*/  ISETP.GE.AND P0, PT, R27, UR15, PT ;  /* 0x0000000f1b007c0c */ /* 0x000fda000bf06270 */
[----:B------:R-:W-:Y:S05]  /*0740*/  @!P0 BRA `(.L_x_16) ;  /* 0xfffffffc00548947 */ /* 0x000fea000383ffff */
.L_x_15:
[----:B------:R-:W-:Y:S05]  /*0750*/  BSYNC B0 ;  /* 0x0000000000007941 */ /* 0x000fea0003800000 */
.L_x_12:
[----:B------:R-:W-:Y:S05]  /*0760*/  BRA `(.L_x_10) ;  /* 0x0000000800b47947 */ /* 0x000fea0003800000 */
.L_x_11:
[----:B--2---:R-:W-:-:S05]  /*0770*/  IADD3 R20, P0, PT, R14, 0x20, RZ ;  /* 0x000000200e147810 */ /* 0x004fca0007f1e0ff */
[----:B------:R-:W-:-:S08]  /*0780*/  IMAD.X R21, RZ, RZ, R15, P0 ;  /* 0x000000ffff157224 */ /* 0x000fd000000e060f */
.L_x_24:
[----:B------:R-:W-:-:S04]  /*0790*/  IMAD R23, R27, 0x3, RZ ;  /* 0x000000031b177824 */ /* 0x000fc800078e02ff */
[----:B------:R-:W-:-:S05]  /*07a0*/  IMAD.WIDE R22, R23, 0x4, R18 ;  /* 0x0000000417167825 */ /* 0x000fca00078e0212 */
[----:B--234-:R-:W0:Y:S04]  /*07b0*/  LDG.E R25, desc[UR10][R22.64] ;  /* 0x0000000a16197981 */ /* 0x01ce28000c1e1900 */
[----:B------:R-:W2:Y:S04]  /*07c0*/  LDG.E R33, desc[UR10][R22.64+0x4] ;  /* 0x0000040a16217981 */ /* 0x000ea8000c1e1900 */
[----:B------:R-:W3:Y:S01]  /*07d0*/  LDG.E R35, desc[UR10][R22.64+0x8] ;  /* 0x0000080a16237981 */ /* 0x000ee2000c1e1900 */
[----:B------:R-:W-:Y:S05]  /*07e0*/  YIELD ;  /* 0x0000000000007946 */ /* 0x000fea0003800000 */
        /* <DEDUP_REMOVED lines=18> */
[----:B------:R-:W2:Y:S01]  /*0910*/  LDCU UR4, c[0x0][0x3ac] ;  /* 0x00007580ff0477ac */ /* 0x000ea20008000800 */
[----:B0-----:R-:W-:-:S02]  /*0920*/  LOP3.LUT R24, R24, UR8, RZ, 0xc0, !PT ;  /* 0x0000000818187c12 */ /* 0x001fc4000f8ec0ff */
[----:B-1----:R-:W0:Y:S04]  /*0930*/  SHFL.IDX PT, R29, R22, R23, 0x1f ;  /* 0x00001f17161d7589 */ /* 0x002e2800000e0000 */
[----:B------:R-:W0:Y:S02]  /*0940*/  POPC R24, R24 ;  /* 0x0000001800187309 */ /* 0x000e240000000000 */
[----:B0-----:R-:W-:-:S04]  /*0950*/  IADD3 R29, PT, PT, R29, R24, RZ ;  /* 0x000000181d1d7210 */ /* 0x001fc80007ffe0ff */
[----:B--2---:R-:W-:-:S13]  /*0960*/  ISETP.GE.AND P0, PT, R29, UR4, PT ;  /* 0x000000041d007c0c */ /* 0x004fda000bf06270 */
[----:B------:R-:W-:Y:S05]  /*0970*/  @P0 BRA `(.L_x_10) ;  /* 0x0000000800300947 */ /* 0x000fea0003800000 */
[----:B------:R-:W-:Y:S01]  /*0980*/  IMAD R23, R29, 0x3, RZ ;  /* 0x000000031d177824 */ /* 0x000fe200078e02ff */
[----:B------:R-:W0:Y:S01]  /*0990*/  LDCU UR4, c[0x0][0x3b0] ;  /* 0x00007600ff0477ac */ /* 0x000e220008000800 */
[----:B------:R-:W-:Y:S02]  /*09a0*/  IMAD.MOV.U32 R31, RZ, RZ, RZ ;  /* 0x000000ffff1f7224 */ /* 0x000fe400078e00ff */
[----:B------:R-:W-:-:S05]  /*09b0*/  IMAD.WIDE R22, R23, 0x4, R12 ;  /* 0x0000000417167825 */ /* 0x000fca00078e020c */
[----:B------:R1:W-:Y:S04]  /*09c0*/  STG.E desc[UR10][R22.64], R25 ;  /* 0x0000001916007986 */ /* 0x0003e8000c10190a */
[----:B------:R1:W-:Y:S04]  /*09d0*/  STG.E desc[UR10][R22.64+0x4], R33 ;  /* 0x0000042116007986 */ /* 0x0003e8000c10190a */
[----:B------:R1:W-:Y:S01]  /*09e0*/  STG.E desc[UR10][R22.64+0x8], R35 ;  /* 0x0000082316007986 */ /* 0x0003e2000c10190a */
[----:B0-----:R-:W-:Y:S02]  /*09f0*/  UISETP.GE.U32.AND UP0, UPT, UR4, 0x10, UPT ;  /* 0x000000100400788c */ /* 0x001fe4000bf06070 */
[----:B------:R-:W-:-:S02]  /*0a00*/  IMAD R28, R27, UR4, RZ ;  /* 0x000000041b1c7c24 */ /* 0x000fc4000f8e02ff */
[----:B------:R-:W-:-:S05]  /*0a10*/  IMAD R30, R29, UR4, RZ ;  /* 0x000000041d1e7c24 */ /* 0x000fca000f8e02ff */
[----:B------:R-:W-:Y:S05]  /*0a20*/  BRA.U !UP0, `(.L_x_18) ;  /* 0x0000000108c07547 */ /* 0x000fea000b800000 */
[----:B------:R-:W-:Y:S01]  /*0a30*/  BSSY.RECONVERGENT B0, `(.L_x_19) ;  /* 0x000002e000007945 */ /* 0x000fe20003800200 */
[----:B------:R-:W-:Y:S01]  /*0a40*/  IADD3 R32, PT, PT, -R2, RZ, RZ ;  /* 0x000000ff02207210 */ /* 0x000fe20007ffe1ff */
[----:B-1----:R-:W-:Y:S01]  /*0a50*/  IMAD.MOV.U32 R33, RZ, RZ, R30 ;  /* 0x000000ffff217224 */ /* 0x002fe200078e001e */
[----:B------:R-:W-:-:S07]  /*0a60*/  MOV R31, R28 ;  /* 0x0000001c001f7202 */ /* 0x000fce0000000f00 */
.L_x_20:
[----:B0-----:R-:W-:-:S04]  /*0a70*/  IADD3 R22, P0, PT, R10, R31, RZ ;  /* 0x0000001f0a167210 */ /* 0x001fc80007f1e0ff */
[----:B------:R-:W-:Y:S02]  /*0a80*/  LEA.HI.X.SX32 R23, R31, R11, 0x1, P0 ;  /* 0x0000000b1f177211 */ /* 0x000fe400000f0eff */
[----:B------:R-:W-:-:S04]  /*0a90*/  LEA R24, P0, R22, UR5, 0x2 ;  /* 0x0000000516187c11 */ /* 0x000fc8000f8010ff */
[----:B------:R-:W-:-:S05]  /*0aa0*/  LEA.HI.X R25, R22, UR6, R23, 0x2, P0 ;  /* 0x0000000616197c11 */ /* 0x000fca00080f1417 */
[----:B------:R-:W2:Y:S01]  /*0ab0*/  LDG.E R35, desc[UR10][R24.64+-0x20] ;  /* 0xffffe00a18237981 */ /* 0x000ea2000c1e1900 */
[----:B------:R-:W-:-:S05]  /*0ac0*/  IMAD.WIDE R22, R33, 0x4, R20 ;  /* 0x0000000421167825 */ /* 0x000fca00078e0214 */
[----:B--2---:R0:W-:Y:S04]  /*0ad0*/  STG.E desc[UR10][R22.64+-0x20], R35 ;  /* 0xffffe02316007986 */ /* 0x0041e8000c10190a */
[----:B------:R-:W2:Y:S04]  /*0ae0*/  LDG.E R37, desc[UR10][R24.64+-0x1c] ;  /* 0xffffe40a18257981 */ /* 0x000ea8000c1e1900 */
[----:B--2---:R1:W-:Y:S04]  /*0af0*/  STG.E desc[UR10][R22.64+-0x1c], R37 ;  /* 0xffffe42516007986 */ /* 0x0043e8000c10190a */
[----:B------:R-:W2:Y:S04]  /*0b00*/  LDG.E R34, desc[UR10][R24.64+-0x18] ;  /* 0xffffe80a18227981 */ /* 0x000ea8000c1e1900 */
[----:B--2---:R-:W-:Y:S04]  /*0b10*/  STG.E desc[UR10][R22.64+-0x18], R34 ;  /* 0xffffe82216007986 */ /* 0x004fe8000c10190a */
[----:B------:R-:W2:Y:S04]  /*0b20*/  LDG.E R36, desc[UR10][R24.64+-0x14] ;  /* 0xffffec0a18247981 */ /* 0x000ea8000c1e1900 */
[----:B--2---:R-:W-:Y:S04]  /*0b30*/  STG.E desc[UR10][R22.64+-0x14], R36 ;  /* 0xffffec2416007986 */ /* 0x004fe8000c10190a */
[----:B0-----:R-:W2:Y:S04]  /*0b40*/  LDG.E R35, desc[UR10][R24.64+-0x10] ;  /* 0xfffff00a18237981 */ /* 0x001ea8000c1e1900 */
[----:B--2---:R0:W-:Y:S04]  /*0b50*/  STG.E desc[UR10][R22.64+-0x10], R35 ;  /* 0xfffff02316007986 */ /* 0x0041e8000c10190a */
[----:B-1----:R-:W2:Y:S04]  /*0b60*/  LDG.E R37, desc[UR10][R24.64+-0xc] ;  /* 0xfffff40a18257981 */ /* 0x002ea8000c1e1900 */
[----:B--2---:R1:W-:Y:S04]  /*0b70*/  STG.E desc[UR10][R22.64+-0xc], R37 ;  /* 0xfffff42516007986 */ /* 0x0043e8000c10190a */
[----:B0-----:R-:W2:Y:S04]  /*0b80*/  LDG.E R35, desc[UR10][R24.64+-0x8] ;  /* 0xfffff80a18237981 */ /* 0x001ea8000c1e1900 */
[----:B--2---:R0:W-:Y:S04]  /*0b90*/  STG.E desc[UR10][R22.64+-0x8], R35 ;  /* 0xfffff82316007986 */ /* 0x0041e8000c10190a */
[----:B-1----:R-:W2:Y:S04]  /*0ba0*/  LDG.E R37, desc[UR10][R24.64+-0x4] ;  /* 0xfffffc0a18257981 */ /* 0x002ea8000c1e1900 */
        /* <DEDUP_REMOVED lines=14> */
[----:B--2---:R0:W-:Y:S04]  /*0c90*/  STG.E desc[UR10][R22.64+0x18], R34 ;  /* 0x0000182216007986 */ /* 0x0041e8000c10190a */
[----:B------:R-:W2:Y:S01]  /*0ca0*/  LDG.E R36, desc[UR10][R24.64+0x1c] ;  /* 0x00001c0a18247981 */ /* 0x000ea2000c1e1900 */
[----:B------:R-:W-:Y:S01]  /*0cb0*/  VIADD R32, R32, 0x10 ;  /* 0x0000001020207836 */ /* 0x000fe20000000000 */
[----:B------:R-:W-:Y:S01]  /*0cc0*/  IADD3 R31, PT, PT, R31, 0x10, RZ ;  /* 0x000000101f1f7810 */ /* 0x000fe20007ffe0ff */
[----:B------:R-:W-:-:S03]  /*0cd0*/  VIADD R33, R33, 0x10 ;  /* 0x0000001021217836 */ /* 0x000fc60000000000 */
[----:B------:R-:W-:Y:S01]  /*0ce0*/  ISETP.NE.AND P0, PT, R32, RZ, PT ;  /* 0x000000ff2000720c */ /* 0x000fe20003f05270 */
[----:B--2---:R0:W-:-:S12]  /*0cf0*/  STG.E desc[UR10][R22.64+0x1c], R36 ;  /* 0x00001c2416007986 */ /* 0x0041d8000c10190a */
[----:B------:R-:W-:Y:S05]  /*0d00*/  @P0 BRA `(.L_x_20) ;  /* 0xfffffffc00580947 */ /* 0x000fea000383ffff */
[----:B------:R-:W-:Y:S05]  /*0d10*/  BSYNC.RECONVERGENT B0 ;  /* 0x0000000000007941 */ /* 0x000fea0003800200 */
.L_x_19:
[----:B------:R-:W-:-:S07]  /*0d20*/  MOV R31, R2 ;  /* 0x00000002001f7202 */ /* 0x000fce0000000f00 */
.L_x_18:
[----:B------:R-:W2:Y:S02]  /*0d30*/  LDCU UR4, c[0x0][0x3b0] ;  /* 0x00007600ff0477ac */ /* 0x000ea40008000800 */
[----:B--2---:R-:W-:-:S04]  /*0d40*/  ULOP3.LUT UR7, UR4, 0xf, URZ, 0xc0, !UPT ;  /* 0x0000000f04077892 */ /* 0x004fc8000f8ec0ff */
[----:B------:R-:W-:-:S09]  /*0d50*/  UISETP.NE.AND UP0, UPT, UR7, URZ, UPT ;  /* 0x000000ff0700728c */ /* 0x000fd2000bf05270 */
[----:B------:R-:W-:Y:S05]  /*0d60*/  BRA.U !UP0, `(.L_x_21) ;  /* 0x00000005081c7547 */ /* 0x000fea000b800000 */
[----:B------:R-:W-:Y:S02]  /*0d70*/  ULOP3.LUT UR8, UR4, 0x7, URZ, 0xc0, !UPT ;  /* 0x0000000704087892 */ /* 0x000fe4000f8ec0ff */
[----:B------:R-:W-:Y:S02]  /*0d80*/  UIADD3 UR4, UPT, UPT, UR7, -0x1, URZ ;  /* 0xffffffff07047890 */ /* 0x000fe4000fffe0ff */
[----:B------:R-:W-:Y:S02]  /*0d90*/  UISETP.NE.AND UP1, UPT, UR8, URZ, UPT ;  /* 0x000000ff0800728c */ /* 0x000fe4000bf25270 */
[----:B------:R-:W-:-:S09]  /*0da0*/  UISETP.GE.U32.AND UP0, UPT, UR4, 0x7, UPT ;  /* 0x000000070400788c */ /* 0x000fd2000bf06070 */
[----:B------:R-:W-:Y:S05]  /*0db0*/  BRA.U !UP0, `(.L_x_22) ;  /* 0x0000000108647547 */ /* 0x000fea000b800000 */
[----:B------:R-:W2:Y:S01]  /*0dc0*/  LDCU.64 UR12, c[0x0][0x388] ;  /* 0x00007100ff0c77ac */ /* 0x000ea20008000a00 */
[----:B01----:R-:W-:-:S05]  /*0dd0*/  IMAD.IADD R22, R28, 0x1, R31 ;  /* 0x000000011c167824 */ /* 0x003fca00078e021f */
[----:B------:R-:W-:-:S04]  /*0de0*/  IADD3 R23, P0, PT, R10, R22, RZ ;  /* 0x000000160a177210 */ /* 0x000fc80007f1e0ff */
[----:B------:R-:W-:Y:S02]  /*0df0*/  LEA.HI.X.SX32 R24, R22, R11, 0x1, P0 ;  /* 0x0000000b16187211 */ /* 0x000fe400000f0eff */
[----:B--2---:R-:W-:-:S04]  /*0e00*/  LEA R22, P0, R23, UR12, 0x2 ;  /* 0x0000000c17167c11 */ /* 0x004fc8000f8010ff */
[----:B------:R-:W-:-:S05]  /*0e10*/  LEA.HI.X R23, R23, UR13, R24, 0x2, P0 ;  /* 0x0000000d17177c11 */ /* 0x000fca00080f1418 */
[----:B------:R-:W2:Y:S01]  /*0e20*/  LDG.E R33, desc[UR10][R22.64] ;  /* 0x0000000a16217981 */ /* 0x000ea2000c1e1900 */
[----:B------:R-:W-:-:S05]  /*0e30*/  IADD3 R25, PT, PT, R30, R31, RZ ;  /* 0x0000001f1e197210 */ /* 0x000fca0007ffe0ff */
[----:B------:R-:W-:-:S05]  /*0e40*/  IMAD.WIDE R24, R25, 0x4, R14 ;  /* 0x0000000419187825 */ /* 0x000fca00078e020e */
[----:B--2---:R0:W-:Y:S04]  /*0e50*/  STG.E desc[UR10][R24.64], R33 ;  /* 0x0000002118007986 */ /* 0x0041e8000c10190a */
[----:B------:R-:W2:Y:S04]  /*0e60*/  LDG.E R35, desc[UR10][R22.64+0x4] ;  /* 0x0000040a16237981 */ /* 0x000ea8000c1e1900 */
[----:B--2---:R1:W-:Y:S04]  /*0e70*/  STG.E desc[UR10][R24.64+0x4], R35 ;  /* 0x0000042318007986 */ /* 0x0043e8000c10190a */
[----:B------:R-:W2:Y:S04]  /*0e80*/  LDG.E R37, desc[UR10][R22.64+0x8] ;  /* 0x0000080a16257981 */ /* 0x000ea8000c1e1900 */
[----:B--2---:R2:W-:Y:S04]  /*0e90*/  STG.E desc[UR10][R24.64+0x8], R37 ;  /* 0x0000082518007986 */ /* 0x0045e8000c10190a */
[----:B------:R-:W3:Y:S04]  /*0ea0*/  LDG.E R32, desc[UR10][R22.64+0xc] ;  /* 0x00000c0a16207981 */ /* 0x000ee8000c1e1900 */
[----:B---3--:R2:W-:Y:S04]  /*0eb0*/  STG.E desc[UR10][R24.64+0xc], R32 ;  /* 0x00000c2018007986 */ /* 0x0085e8000c10190a */
[----:B------:R-:W3:Y:S04]  /*0ec0*/  LDG.E R34, desc[UR10][R22.64+0x10] ;  /* 0x0000100a16227981 */ /* 0x000ee8000c1e1900 */
[----:B---3--:R2:W-:Y:S04]  /*0ed0*/  STG.E desc[UR10][R24.64+0x10], R34 ;  /* 0x0000102218007986 */ /* 0x0085e8000c10190a */
[----:B------:R-:W3:Y:S04]  /*0ee0*/  LDG.E R36, desc[UR10][R22.64+0x14] ;  /* 0x0000140a16247981 */ /* 0x000ee8000c1e1900 */
[----:B---3--:R2:W-:Y:S04]  /*0ef0*/  STG.E desc[UR10][R24.64+0x14], R36 ;  /* 0x0000142418007986 */ /* 0x0085e8000c10190a */
[----:B0-----:R-:W3:Y:S04]  /*0f00*/  LDG.E R33, desc[UR10][R22.64+0x18] ;  /* 0x0000180a16217981 */ /* 0x001ee8000c1e1900 */
[----:B---3--:R2:W-:Y:S04]  /*0f10*/  STG.E desc[UR10][R24.64+0x18], R33 ;  /* 0x0000182118007986 */ /* 0x0085e8000c10190a */
[----:B-1----:R-:W3:Y:S01]  /*0f20*/  LDG.E R35, desc[UR10][R22.64+0x1c] ;  /* 0x00001c0a16237981 */ /* 0x002ee2000c1e1900 */
[----:B------:R-:W-:-:S03]  /*0f30*/  VIADD R31, R31, 0x8 ;  /* 0x000000081f1f7836 */ /* 0x000fc60000000000 */
[----:B---3--:R2:W-:Y:S04]  /*0f40*/  STG.E desc[UR10][R24.64+0x1c], R35 ;  /* 0x00001c2318007986 */ /* 0x0085e8000c10190a */
.L_x_22:
[----:B------:R-:W-:Y:S05]  /*0f50*/  BRA.U !UP1, `(.L_x_21) ;  /* 0x0000000109a07547 */ /* 0x000fea000b800000 */
[----:B------:R-:W-:Y:S01]  /*0f60*/  UIADD3 UR8, UPT, UPT, UR8, -0x1, URZ ;  /* 0xffffffff08087890 */ /* 0x000fe2000fffe0ff */
[----:B------:R-:W-:-:S03]  /*0f70*/  ISETP.NE.AND P0, PT, R4, RZ, PT ;  /* 0x000000ff0400720c */ /* 0x000fc60003f05270 */
[----:B------:R-:W-:-:S09]  /*0f80*/  UISETP.GE.U32.AND UP0, UPT, UR8, 0x3, UPT ;  /* 0x000000030800788c */ /* 0x000fd2000bf06070 */
[----:B------:R-:W-:Y:S05]  /*0f90*/  BRA.U !UP0, `(.L_x_23) ;  /* 0x0000000108447547 */ /* 0x000fea000b800000 */
[----:B------:R-:W3:Y:S01]  /*0fa0*/  LDCU.64 UR12, c[0x0][0x388] ;  /* 0x00007100ff0c77ac */ /* 0x000ee20008000a00 */
[----:B01----:R-:W-:-:S04]  /*0fb0*/  IADD3 R22, PT, PT, R28, R31, RZ ;  /* 0x0000001f1c167210 */ /* 0x003fc80007ffe0ff */
[----:B------:R-:W-:-:S04]  /*0fc0*/  IADD3 R23, P1, PT, R10, R22, RZ ;  /* 0x000000160a177210 */ /* 0x000fc80007f3e0ff */
[----:B--2---:R-:W-:Y:S02]  /*0fd0*/  LEA.HI.X.SX32 R24, R22, R11, 0x1, P1 ;  /* 0x0000000b16187211 */ /* 0x004fe400008f0eff */
[----:B---3--:R-:W-:-:S04]  /*0fe0*/  LEA R22, P1, R23, UR12, 0x2 ;  /* 0x0000000c17167c11 */ /* 0x008fc8000f8210ff */
[----:B------:R-:W-:-:S05]  /*0ff0*/  LEA.HI.X R23, R23, UR13, R24, 0x2, P1 ;  /* 0x0000000d17177c11 */ /* 0x000fca00088f1418 */
[----:B------:R-:W2:Y:S01]  /*1000*/  LDG.E R33, desc[UR10][R22.64] ;  /* 0x0000000a16217981 */ /* 0x000ea2000c1e1900 */
[----:B------:R-:W-:-:S04]  /*1010*/  IMAD.IADD R25, R30, 0x1, R31 ;  /* 0x000000011e197824 */ /* 0x000fc800078e021f */
[----:B------:R-:W-:-:S05]  /*1020*/  IMAD.WIDE R24, R25, 0x4, R14 ;  /* 0x0000000419187825 */ /* 0x000fca00078e020e */
[----:B--2---:R3:W-:Y:S04]  /*1030*/  STG.E desc[UR10][R24.64], R33 ;  /* 0x0000002118007986 */ /* 0x0047e8000c10190a */
[----:B------:R-:W2:Y:S04]  /*1040*/  LDG.E R35, desc[UR10][R22.64+0x4] ;  /* 0x0000040a16237981 */ /* 0x000ea8000c1e1900 */
[----:B--2---:R3:W-:Y:S04]  /*1050*/  STG.E desc[UR10][R24.64+0x4], R35 ;  /* 0x0000042318007986 */ /* 0x0047e8000c10190a */
[----:B------:R-:W2:Y:S04]  /*1060*/  LDG.E R37, desc[UR10][R22.64+0x8] ;  /* 0x0000080a16257981 */ /* 0x000ea8000c1e1900 */
[----:B--2---:R3:W-:Y:S04]  /*1070*/  STG.E desc[UR10][R24.64+0x8], R37 ;  /* 0x0000082518007986 */ /* 0x0047e8000c10190a */
[----:B------:R-:W2:Y:S01]  /*1080*/  LDG.E R32, desc[UR10][R22.64+0xc] ;  /* 0x00000c0a16207981 */ /* 0x000ea2000c1e1900 */
[----:B------:R-:W-:-:S03]  /*1090*/  IADD3 R31, PT, PT, R31, 0x4, RZ ;  /* 0x000000041f1f7810 */ /* 0x000fc60007ffe0ff */
[----:B--2---:R3:W-:Y:S04]  /*10a0*/  STG.E desc[UR10][R24.64+0xc], R32 ;  /* 0x00000c2018007986 */ /* 0x0047e8000c10190a */
.L_x_23:
[----:B------:R-:W-:Y:S05]  /*10b0*/  @!P0 BRA `(.L_x_21) ;  /* 0x0000000000488947 */ /* 0x000fea0003800000 */
[----:B------:R-:W4:Y:S01]  /*10c0*/  LDCU.64 UR12, c[0x0][0x388] ;  /* 0x00007100ff0c77ac */ /* 0x000f220008000a00 */
[----:B------:R-:W-:-:S05]  /*10d0*/  IMAD.IADD R28, R28, 0x1, R31 ;  /* 0x000000011c1c7824 */ /* 0x000fca00078e021f */
[----:B01----:R-:W-:-:S04]  /*10e0*/  IADD3 R23, P0, PT, R10, R28, RZ ;  /* 0x0000001c0a177210 */ /* 0x003fc80007f1e0ff */
[----:B------:R-:W-:Y:S02]  /*10f0*/  LEA.HI.X.SX32 R28, R28, R11, 0x1, P0 ;  /* 0x0000000b1c1c7211 */ /* 0x000fe400000f0eff */
[----:B----4-:R-:W-:-:S04]  /*1100*/  LEA R22, P0, R23, UR12, 0x2 ;  /* 0x0000000c17167c11 */ /* 0x010fc8000f8010ff */
[----:B------:R-:W-:-:S05]  /*1110*/  LEA.HI.X R23, R23, UR13, R28, 0x2, P0 ;  /* 0x0000000d17177c11 */ /* 0x000fca00080f141c */
[----:B--23--:R-:W2:Y:S01]  /*1120*/  LDG.E R33, desc[UR10][R22.64] ;  /* 0x0000000a16217981 */ /* 0x00cea2000c1e1900 */
[----:B------:R-:W-:Y:S02]  /*1130*/  IADD3 R25, PT, PT, R30, R31, RZ ;  /* 0x0000001f1e197210 */ /* 0x000fe40007ffe0ff */
[----:B------:R-:W-:-:S03]  /*1140*/  ISETP.NE.AND P0, PT, R4, 0x1, PT ;  /* 0x000000010400780c */ /* 0x000fc60003f05270 */
[----:B------:R-:W-:-:S05]  /*1150*/  IMAD.WIDE R24, R25, 0x4, R14 ;  /* 0x0000000419187825 */ /* 0x000fca00078e020e */
[----:B--2---:R4:W-:Y:S05]  /*1160*/  STG.E desc[UR10][R24.64], R33 ;  /* 0x0000002118007986 */ /* 0x0049ea000c10190a */
[----:B------:R-:W-:Y:S05]  /*1170*/  @!P0 BRA `(.L_x_21) ;  /* 0x0000000000188947 */ /* 0x000fea0003800000 */
[----:B------:R-:W2:Y:S01]  /*1180*/  LDG.E R31, desc[UR10][R22.64+0x4] ;  /* 0x0000040a161f7981 */ /* 0x000ea2000c1e1900 */
[----:B------:R-:W-:-:S03]  /*1190*/  ISETP.NE.AND P0, PT, R4, 0x2, PT ;  /* 0x000000020400780c */ /* 0x000fc60003f05270 */
[----:B--2---:R0:W-:Y:S10]  /*11a0*/  STG.E desc[UR10][R24.64+0x4], R31 ;  /* 0x0000041f18007986 */ /* 0x0041f4000c10190a */
[----:B------:R-:W-:Y:S05]  /*11b0*/  @!P0 BRA `(.L_x_21) ;  /* 0x0000000000088947 */ /* 0x000fea0003800000 */
[----:B------:R-:W2:Y:S04]  /*11c0*/  LDG.E R23, desc[UR10][R22.64+0x8] ;  /* 0x0000080a16177981 */ /* 0x000ea8000c1e1900 */
[----:B--2---:R1:W-:Y:S02]  /*11d0*/  STG.E desc[UR10][R24.64+0x8], R23 ;  /* 0x0000081718007986 */ /* 0x0043e4000c10190a */
.L_x_21:
[----:B01----:R-:W-:-:S05]  /*11e0*/  IMAD.WIDE R22, R29, 0x4, R16 ;  /* 0x000000041d167825 */ /* 0x003fca00078e0210 */
[----:B------:R0:W-:Y:S02]  /*11f0*/  STG.E desc[UR10][R22.64], R27 ;  /* 0x0000001b16007986 */ /* 0x0001e4000c10190a */
.L_x_17:
[----:B------:R-:W1:Y:S01]  /*1200*/  LDCU UR4, c[0x0][0x3a8] ;  /* 0x00007500ff0477ac */ /* 0x000e620008000800 */
[----:B0-----:R-:W-:-:S05]  /*1210*/  VIADD R27, R27, UR9 ;  /* 0x000000091b1b7c36 */ /* 0x001fca0008000000 */
[----:B-1----:R-:W-:-:S13]  /*1220*/  ISETP.GE.AND P0, PT, R27, UR4, PT ;  /* 0x000000041b007c0c */ /* 0x002fda000bf06270 */
[----:B------:R-:W-:Y:S05]  /*1230*/  @!P0 BRA `(.L_x_24) ;  /* 0xfffffff400548947 */ /* 0x000fea000383ffff */
.L_x_10:
[----:B------:R-:W0:Y:S01]  /*1240*/  S2R R5, SR_TID.X ;  /* 0x0000000000057919 */ /* 0x000e220000002100 */
[----:B------:R-:W-:Y:S05]  /*1250*/  WARPSYNC.ALL ;  /* 0x0000000000007948 */ /* 0x000fea0003800000 */
[----:B------:R-:W-:Y:S06]  /*1260*/  BAR.SYNC.DEFER_BLOCKING 0x0 ;  /* 0x0000000000007b1d */ /* 0x000fec0000010000 */
[----:B------:R-:W-:Y:S01]  /*1270*/  BSSY.RECONVERGENT B0, `(.L_x_25) ;  /* 0x00001f3000007945 */ /* 0x000fe20003800200 */
[----:B0-----:R-:W-:-:S13]  /*1280*/  ISETP.NE.AND P0, PT, R5, RZ, PT ;  /* 0x000000ff0500720c */ /* 0x001fda0003f05270 */
[----:B------:R-:W-:Y:S05]  /*1290*/  @P0 BRA `(.L_x_26) ;  /* 0x0000001c00c00947 */ /* 0x000fea0003800000 */
[----:B------:R-:W0:Y:S01]  /*12a0*/  S2UR UR7, SR_CgaCtaId ;  /* 0x00000000000779c3 */ /* 0x000e220000008800 */
[----:B------:R-:W-:Y:S02]  /*12b0*/  UMOV UR4, 0x400 ;  /* 0x0000040000047882 */ /* 0x000fe40000000000 */
[----:B0-----:R-:W-:-:S09]  /*12c0*/  ULEA UR4, UR7, UR4, 0x18 ;  /* 0x0000000407047291 */ /* 0x001fd2000f8ec0ff */
[----:B------:R-:W0:Y:S02]  /*12d0*/  LDS R5, [UR4] ;  /* 0x00000004ff057984 */ /* 0x000e240008000800 */
[----:B0-----:R-:W-:-:S13]  /*12e0*/  ISETP.NE.AND P0, PT, R5, RZ, PT ;  /* 0x000000ff0500720c */ /* 0x001fda0003f05270 */
[----:B------:R-:W0:Y:S02]  /*12f0*/  @!P0 LDC.64 R6, c[0x0][0x3d0] ;  /* 0x0000f400ff068b82 */ /* 0x000e240000000a00 */
[----:B0-----:R-:W-:-:S04]  /*1300*/  @!P0 IADD3 R6, P1, PT, R3, R6, RZ ;  /* 0x0000000603068210 */ /* 0x001fc80007f3e0ff */
[----:B------:R-:W-:-:S05]  /*1310*/  @!P0 LEA.HI.X.SX32 R7, R3, R7, 0x1, P1 ;  /* 0x0000000703078211 */ /* 0x000fca00008f0eff */
[----:B------:R0:W-:Y:S01]  /*1320*/  @!P0 STG.E.U8 desc[UR10][R6.64], RZ ;  /* 0x000000ff06008986 */ /* 0x0001e2000c10110a */
[----:B------:R-:W-:Y:S05]  /*1330*/  @!P0 BRA `(.L_x_26) ;  /* 0x0000001c00988947 */ /* 0x000fea0003800000 */
[----:B------:R-:W1:Y:S02]  /*1340*/  LDC R18, c[0x0][0x3ac] ;  /* 0x0000eb00ff127b82 */ /* 0x000e640000000800 */
[----:B-1----:R-:W-:-:S13]  /*1350*/  ISETP.GE.U32.AND P0, PT, R5, R18, PT ;  /* 0x000000120500720c */ /* 0x002fda0003f06070 */
[----:B------:R-:W-:Y:S05]  /*1360*/  @P0 BRA `(.L_x_26) ;  /* 0x0000001c008c0947 */ /* 0x000fea0003800000 */
[----:B0-----:R-:W-:Y:S01]  /*1370*/  CS2R R6, SR_CLOCKLO ;  /* 0x0000000000067805 */ /* 0x001fe20000015000 */
[----:B------:R-:W0:Y:S01]  /*1380*/  LDCU UR4, c[0x0][0x3b0] ;  /* 0x00007600ff0477ac */ /* 0x000e220008000800 */
[----:B------:R-:W-:-:S04]  /*1390*/  IADD3 R9, PT, PT, R5, -0x1, RZ ;  /* 0xffffffff05097810 */ /* 0x000fc80007ffe0ff */
[----:B------:R-:W-:Y:S01]  /*13a0*/  LOP3.LUT R6, R6, 0xaad26b49, RZ, 0x3c, !PT ;  /* 0xaad26b4906067812 */ /* 0x000fe200078e3cff */
[----:B------:R-:W-:Y:S01]  /*13b0*/  UMOV UR12, 0xe7210be9 ;  /* 0xe7210be9000c7882 */ /* 0x000fe20000000000 */
[----:B------:R1:W5:Y:S01]  /*13c0*/  I2F.F64 R20, R9 ;  /* 0x0000000900147312 */ /* 0x0003620000201c00 */
[----:B------:R-:W-:Y:S01]  /*13d0*/  LOP3.LUT R7, R7, 0xf7dcefdd, RZ, 0x3c, !PT ;  /* 0xf7dcefdd07077812 */ /* 0x000fe200078e3cff */
[----:B------:R-:W-:Y:S01]  /*13e0*/  UMOV UR13, 0x3feffffd ;  /* 0x3feffffd000d7882 */ /* 0x000fe20000000000 */
[----:B------:R-:W-:-:S03]  /*13f0*/  IMAD R11, R6, 0x4182bed5, RZ ;  /* 0x4182bed5060b7824 */ /* 0x000fc600078e02ff */
[----:B------:R-:W-:Y:S02]  /*1400*/  IMAD R8, R7, -0x658354e5, RZ ;  /* 0x9a7cab1b07087824 */ /* 0x000fe400078e02ff */
[C---:B-1----:R-:W-:Y:S02]  /*1410*/  IADD3 R9, PT, PT, R11.reuse, 0x583f19, RZ ;  /* 0x00583f190b097810 */ /* 0x042fe40007ffe0ff */
[C---:B------:R-:W-:Y:S02]  /*1420*/  LOP3.LUT R10, R11.reuse, 0x159a55e5, RZ, 0x3c, !PT ;  /* 0x159a55e50b0a7812 */ /* 0x040fe400078e3cff */
[----:B------:R-:W-:Y:S01]  /*1430*/  IADD3 R6, PT, PT, R11, 0x64f0c9, R8 ;  /* 0x0064f0c90b067810 */ /* 0x000fe20007ffe008 */
[----:B0-----:R-:W-:Y:S01]  /*1440*/  UISETP.GE.AND UP0, UPT, UR4, 0x1, UPT ;  /* 0x000000010400788c */ /* 0x001fe2000bf06270 */
[C---:B------:R-:W-:Y:S01]  /*1450*/  LOP3.LUT R7, R8.reuse, 0x5491333, RZ, 0x3c, !PT ;  /* 0x0549133308077812 */ /* 0x040fe200078e3cff */
[----:B-----5:R-:W-:Y:S01]  /*1460*/  DADD R20, R20, UR12 ;  /* 0x0000000c14147e29 */ /* 0x020fe20008000000 */
[----:B------:R-:W-:-:S02]  /*1470*/  VIADD R8, R8, 0x1f123bb5 ;  /* 0x1f123bb508087836 */ /* 0x000fc40000000000 */
[----:B------:R-:W-:-:S04]  /*1480*/  VIADD R11, R11, 0x75bcd15 ;  /* 0x075bcd150b0b7836 */ /* 0x000fc80000000000 */
[----:B------:R-:W-:Y:S05]  /*1490*/  BRA.U !UP0, `(.L_x_27) ;  /* 0x0000000d08307547 */ /* 0x000fea000b800000 */
.L_x_33:
[----:B------:R-:W-:Y:S02]  /*14a0*/  SHF.R.U32.HI R18, RZ, 0x2, R11 ;  /* 0x00000002ff127819 */ /* 0x000fe4000001160b */
[----:B--2---:R-:W-:Y:S02]  /*14b0*/  SHF.L.U32 R22, R9, 0x4, RZ ;  /* 0x0000000409167819 */ /* 0x004fe400000006ff */
[----:B------:R-:W-:Y:S02]  /*14c0*/  LOP3.LUT R18, R18, R11, RZ, 0x3c, !PT ;  /* 0x0000000b12127212 */ /* 0x000fe400078e3cff */
[----:B------:R-:W-:-:S03]  /*14d0*/  IADD3 R6, PT, PT, R6, 0x587c5, RZ ;  /* 0x000587c506067810 */ /* 0x000fc60007ffe0ff */
[----:B------:R-:W-:-:S05]  /*14e0*/  IMAD.SHL.U32 R11, R18, 0x2, RZ ;  /* 0x00000002120b7824 */ /* 0x000fca00078e00ff */
[----:B------:R-:W-:-:S04]  /*14f0*/  LOP3.LUT R11, R9, R22, R11, 0x96, !PT ;  /* 0x00000016090b7212 */ /* 0x000fc800078e960b */
[----:B0-234-:R-:W-:Y:S02]  /*1500*/  LOP3.LUT R25, R11, R18, RZ, 0x3c, !PT ;  /* 0x000000120b197212 */ /* 0x01dfe400078e3cff */
[----:B------:R-:W-:-:S03]  /*1510*/  MOV R18, 0x2f800000 ;  /* 0x2f80000000127802 */ /* 0x000fc60000000f00 */
[----:B------:R-:W-:-:S05]  /*1520*/  IMAD.IADD R11, R25, 0x1, R6 ;  /* 0x00000001190b7824 */ /* 0x000fca00078e0206 */
[----:B------:R-:W-:-:S05]  /*1530*/  I2FP.F32.U32 R11, R11 ;  /* 0x0000000b000b7245 */ /* 0x000fca0000201000 */
[----:B------:R-:W-:-:S04]  /*1540*/  FFMA R11, R11, R18, 1.1641532182693481445e-10 ;  /* 0x2f0000000b0b7423 */ /* 0x000fc80000000012 */
[----:B------:R-:W0:Y:S02]  /*1550*/  F2F.F64.F32 R18, R11 ;  /* 0x0000000b00127310 */ /* 0x000e240000201800 */
[----:B01----:R-:W-:Y:S01]  /*1560*/  DMUL R30, R20, R18 ;  /* 0x00000012141e7228 */ /* 0x003fe20000000000 */
[----:B------:R-:W-:Y:S01]  /*1570*/  IMAD R33, R5, 0x3, RZ ;  /* 0x0000000305217824 */ /* 0x000fe200078e02ff */
[----:B------:R-:W0:Y:S04]  /*1580*/  LDC R18, c[0x0][0x3b0] ;  /* 0x0000ec00ff127b82 */ /* 0x000e280000000800 */
[----:B------:R-:W1:Y:S08]  /*1590*/  F2F.F32.F64 R19, R30 ;  /* 0x0000001e00137310 */ /* 0x000e700000301000 */
[----:B-1----:R-:W1:Y:S02]  /*15a0*/  F2I.TRUNC.NTZ R19, R19 ;  /* 0x0000001300137305 */ /* 0x002e64000020f100 */
[----:B-1----:R-:W-:-:S04]  /*15b0*/  IMAD R23, R19, 0x3, RZ ;  /* 0x0000000313177824 */ /* 0x002fc800078e02ff */
[----:B------:R-:W-:-:S05]  /*15c0*/  IMAD.WIDE R22, R23, 0x4, R12 ;  /* 0x0000000417167825 */ /* 0x000fca00078e020c */
[----:B------:R-:W2:Y:S01]  /*15d0*/  LDG.E R35, desc[UR10][R22.64] ;  /* 0x0000000a16237981 */ /* 0x000ea2000c1e1900 */
[----:B------:R-:W-:-:S04]  /*15e0*/  IMAD.WIDE.U32 R26, R33, 0x4, R12 ;  /* 0x00000004211a7825 */ /* 0x000fc800078e000c */
[----:B------:R-:W-:Y:S01]  /*15f0*/  VIADD R29, R33, 0x1 ;  /* 0x00000001211d7836 */ /* 0x000fe20000000000 */
[----:B--2---:R1:W-:Y:S04]  /*1600*/  STG.E desc[UR10][R26.64], R35 ;  /* 0x000000231a007986 */ /* 0x0043e8000c10190a */
[----:B------:R-:W2:Y:S01]  /*1610*/  LDG.E R37, desc[UR10][R22.64+0x4] ;  /* 0x0000040a16257981 */ /* 0x000ea2000c1e1900 */
[----:B------:R-:W-:Y:S01]  /*1620*/  IMAD.WIDE.U32 R28, R29, 0x4, R12 ;  /* 0x000000041d1c7825 */ /* 0x000fe200078e000c */
[----:B------:R-:W-:-:S04]  /*1630*/  IADD3 R33, PT, PT, R33, 0x2, RZ ;  /* 0x0000000221217810 */ /* 0x000fc80007ffe0ff */
[----:B--2---:R1:W-:Y:S04]  /*1640*/  STG.E desc[UR10][R28.64], R37 ;  /* 0x000000251c007986 */ /* 0x0043e8000c10190a */
[----:B------:R-:W2:Y:S01]  /*1650*/  LDG.E R31, desc[UR10][R22.64+0x8] ;  /* 0x0000080a161f7981 */ /* 0x000ea2000c1e1900 */
[----:B------:R-:W-:Y:S01]  /*1660*/  IMAD.WIDE.U32 R32, R33, 0x4, R12 ;  /* 0x0000000421207825 */ /* 0x000fe200078e000c */
[----:B0-----:R-:W-:Y:S02]  /*1670*/  ISETP.GE.U32.AND P0, PT, R18, 0x10, PT ;  /* 0x000000101200780c */ /* 0x001fe40003f06070 */
[----:B------:R-:W-:Y:S01]  /*1680*/  MOV R11, R10 ;  /* 0x0000000a000b7202 */ /* 0x000fe20000000f00 */
[----:B------:R-:W-:Y:S01]  /*1690*/  IMAD.MOV.U32 R10, RZ, RZ, R8 ;  /* 0x000000ffff0a7224 */ /* 0x000fe200078e0008 */
[----:B------:R-:W-:Y:S01]  /*16a0*/  MOV R8, R7 ;  /* 0x0000000700087202 */ /* 0x000fe20000000f00 */
[----:B------:R-:W-:Y:S01]  /*16b0*/  IMAD.MOV.U32 R7, RZ, RZ, R9 ;  /* 0x000000ffff077224 */ /* 0x000fe200078e0009 */
[----:B------:R-:W-:Y:S01]  /*16c0*/  MOV R9, R25 ;  /* 0x0000001900097202 */ /* 0x000fe20000000f00 */
[----:B------:R-:W-:Y:S01]  /*16d0*/  IMAD.MOV.U32 R30, RZ, RZ, RZ ;  /* 0x000000ffff1e7224 */ /* 0x000fe200078e00ff */
[----:B--2---:R1:W-:Y:S05]  /*16e0*/  STG.E desc[UR10][R32.64], R31 ;  /* 0x0000001f20007986 */ /* 0x0043ea000c10190a */
[----:B------:R-:W-:Y:S05]  /*16f0*/  @!P0 BRA `(.L_x_28) ;  /* 0x00000004001c8947 */ /* 0x000fea0003800000 */
[----:B-1----:R-:W-:-:S07]  /*1700*/  IMAD.MOV.U32 R31, RZ, RZ, RZ ;  /* 0x000000ffff1f7224 */ /* 0x002fce00078e00ff */
.L_x_29:
[----:B------:R-:W-:-:S04]  /*1710*/  IMAD R25, R19, R18, R31 ;  /* 0x0000001213197224 */ /* 0x000fc800078e021f */
[----:B------:R-:W-:-:S05]  /*1720*/  IMAD.WIDE R24, R25, 0x4, R14 ;  /* 0x0000000419187825 */ /* 0x000fca00078e020e */
[----:B------:R-:W2:Y:S01]  /*1730*/  LDG.E R35, desc[UR10][R24.64] ;  /* 0x0000000a18237981 */ /* 0x000ea2000c1e1900 */
[----:B------:R-:W-:-:S04]  /*1740*/  IMAD R33, R5, R18, R31 ;  /* 0x0000001205217224 */ /* 0x000fc800078e021f */
[C---:B-1----:R-:W-:Y:S01]  /*1750*/  IMAD.WIDE.U32 R28, R33.reuse, 0x4, R14 ;  /* 0x00000004211c7825 */ /* 0x042fe200078e000e */
[----:B------:R-:W-:-:S04]  /*1760*/  IADD3 R27, PT, PT, R33, 0x1, RZ ;  /* 0x00000001211b7810 */ /* 0x000fc80007ffe0ff */
[----:B--2---:R0:W-:Y:S04]  /*1770*/  STG.E desc[UR10][R28.64], R35 ;  /* 0x000000231c007986 */ /* 0x0041e8000c10190a */
        /* <DEDUP_REMOVED lines=8> */
[----:B------:R-:W3:Y:S01]  /*1800*/  LDG.E R32, desc[UR10][R24.64+0xc] ;  /* 0x00000c0a18207981 */ /* 0x000ee2000c1e1900 */
[----:B0-----:R-:W-:-:S04]  /*1810*/  IMAD.WIDE.U32 R28, R34, 0x4, R14 ;  /* 0x00000004221c7825 */ /* 0x001fc800078e000e */
[C---:B------:R-:W-:Y:S01]  /*1820*/  VIADD R34, R33.reuse, 0x4 ;  /* 0x0000000421227836 */ /* 0x040fe20000000000 */
[----:B---3--:R0:W-:Y:S04]  /*1830*/  STG.E desc[UR10][R28.64], R32 ;  /* 0x000000201c007986 */ /* 0x0081e8000c10190a */
[----:B------:R-:W3:Y:S01]  /*1840*/  LDG.E R35, desc[UR10][R24.64+0x10] ;  /* 0x0000100a18237981 */ /* 0x000ee2000c1e1900 */
[----:B-1----:R-:W-:Y:S01]  /*1850*/  IMAD.WIDE.U32 R26, R34, 0x4, R14 ;  /* 0x00000004221a7825 */ /* 0x002fe200078e000e */
[----:B------:R-:W-:-:S04]  /*1860*/  IADD3 R34, PT, PT, R33, 0x5, RZ ;  /* 0x0000000521227810 */ /* 0x000fc80007ffe0ff */
[----:B---3--:R1:W-:Y:S04]  /*1870*/  STG.E desc[UR10][R26.64], R35 ;  /* 0x000000231a007986 */ /* 0x0083e8000c10190a */
[----:B------:R-:W3:Y:S01]  /*1880*/  LDG.E R37, desc[UR10][R24.64+0x14] ;  /* 0x0000140a18257981 */ /* 0x000ee2000c1e1900 */
[----:B--2---:R-:W-:-:S04]  /*1890*/  IMAD.WIDE.U32 R22, R34, 0x4, R14 ;  /* 0x0000000422167825 */ /* 0x004fc800078e000e */
[C---:B------:R-:W-:Y:S01]  /*18a0*/  VIADD R34, R33.reuse, 0x6 ;  /* 0x0000000621227836 */ /* 0x040fe20000000000 */
[----:B---3--:R2:W-:Y:S04]  /*18b0*/  STG.E desc[UR10][R22.64], R37 ;  /* 0x0000002516007986 */ /* 0x0085e8000c10190a */
[----:B------:R-:W3:Y:S01]  /*18c0*/  LDG.E R30, desc[UR10][R24.64+0x18] ;  /* 0x0000180a181e7981 */ /* 0x000ee2000c1e1900 */
[----:B0-----:R-:W-:Y:S01]  /*18d0*/  IMAD.WIDE.U32 R28, R34, 0x4, R14 ;  /* 0x00000004221c7825 */ /* 0x001fe200078e000e */
[----:B------:R-:W-:-:S04]  /*18e0*/  IADD3 R34, PT, PT, R33, 0x7, RZ ;  /* 0x0000000721227810 */ /* 0x000fc80007ffe0ff */
[----:B---3--:R0:W-:Y:S04]  /*18f0*/  STG.E desc[UR10][R28.64], R30 ;  /* 0x0000001e1c007986 */ /* 0x0081e8000c10190a */
[----:B------:R-:W3:Y:S01]  /*1900*/  LDG.E R32, desc[UR10][R24.64+0x1c] ;  /* 0x00001c0a18207981 */ /* 0x000ee2000c1e1900 */
[----:B-1----:R-:W-:-:S04]  /*1910*/  IMAD.WIDE.U32 R26, R34, 0x4, R14 ;  /* 0x00000004221a7825 */ /* 0x002fc800078e000e */
[C---:B------:R-:W-:Y:S01]  /*1920*/  VIADD R34, R33.reuse, 0x8 ;  /* 0x0000000821227836 */ /* 0x040fe20000000000 */
[----:B---3--:R1:W-:Y:S04]  /*1930*/  STG.E desc[UR10][R26.64], R32 ;  /* 0x000000201a007986 */ /* 0x0083e8000c10190a */
[----:B------:R-:W3:Y:S01]  /*1940*/  LDG.E R35, desc[UR10][R24.64+0x20] ;  /* 0x0000200a18237981 */ /* 0x000ee2000c1e1900 */
[----:B--2---:R-:W-:Y:S01]  /*1950*/  IMAD.WIDE.U32 R22, R34, 0x4, R14 ;  /* 0x0000000422167825 */ /* 0x004fe200078e000e */
[----:B------:R-:W-:-:S04]  /*1960*/  IADD3 R34, PT, PT, R33, 0x9, RZ ;  /* 0x0000000921227810 */ /* 0x000fc80007ffe0ff */
[----:B---3--:R2:W-:Y:S04]  /*1970*/  STG.E desc[UR10][R22.64], R35 ;  /* 0x0000002316007986 */ /* 0x0085e8000c10190a */
        /* <DEDUP_REMOVED lines=24> */
[----:B------:R-:W2:Y:S01]  /*1b00*/  LDG.E R32, desc[UR10][R24.64+0x3c] ;  /* 0x00003c0a18207981 */ /* 0x000ea2000c1e1900 */
[----:B0-----:R-:W-:-:S04]  /*1b10*/  IMAD.WIDE.U32 R28, R33, 0x4, R14 ;  /* 0x00000004211c7825 */ /* 0x001fc800078e000e */
[----:B------:R-:W-:-:S05]  /*1b20*/  VIADD R31, R31, 0x10 ;  /* 0x000000101f1f7836 */ /* 0x000fca0000000000 */
[----:B------:R-:W-:Y:S01]  /*1b30*/  ISETP.NE.AND P0, PT, R31, R2, PT ;  /* 0x000000021f00720c */ /* 0x000fe20003f05270 */
[----:B--2---:R1:W-:-:S12]  /*1b40*/  STG.E desc[UR10][R28.64], R32 ;  /* 0x000000201c007986 */ /* 0x0043d8000c10190a */
[----:B------:R-:W-:Y:S05]  /*1b50*/  @P0 BRA `(.L_x_29) ;  /* 0xfffffff800ec0947 */ /* 0x000fea000383ffff */
[----:B-1----:R-:W-:-:S07]  /*1b60*/  MOV R30, R2 ;  /* 0x00000002001e7202 */ /* 0x002fce0000000f00 */
.L_x_28:
[----:B------:R-:W0:Y:S02]  /*1b70*/  LDCU UR4, c[0x0][0x3b0] ;  /* 0x00007600ff0477ac */ /* 0x000e240008000800 */
[----:B0-----:R-:W-:-:S04]  /*1b80*/  ULOP3.LUT UR7, UR4, 0xf, URZ, 0xc0, !UPT ;  /* 0x0000000f04077892 */ /* 0x001fc8000f8ec0ff */
[----:B------:R-:W-:-:S09]  /*1b90*/  UISETP.NE.AND UP0, UPT, UR7, URZ, UPT ;  /* 0x000000ff0700728c */ /* 0x000fd2000bf05270 */
[----:B------:R-:W-:Y:S05]  /*1ba0*/  BRA.U !UP0, `(.L_x_30) ;  /* 0x0000000508487547 */ /* 0x000fea000b800000 */
[----:B------:R-:W-:Y:S02]  /*1bb0*/  ULOP3.LUT UR8, UR4, 0x7, URZ, 0xc0, !UPT ;  /* 0x0000000704087892 */ /* 0x000fe4000f8ec0ff */
[----:B------:R-:W-:Y:S02]  /*1bc0*/  UIADD3 UR4, UPT, UPT, UR7, -0x1, URZ ;  /* 0xffffffff07047890 */ /* 0x000fe4000fffe0ff */
[----:B------:R-:W-:Y:S02]  /*1bd0*/  UISETP.NE.AND UP1, UPT, UR8, URZ, UPT ;  /* 0x000000ff0800728c */ /* 0x000fe4000bf25270 */
[----:B------:R-:W-:-:S09]  /*1be0*/  UISETP.GE.U32.AND UP0, UPT, UR4, 0x7, UPT ;  /* 0x000000070400788c */ /* 0x000fd2000bf06070 */
[----:B------:R-:W-:Y:S05]  /*1bf0*/  BRA.U !UP0, `(.L_x_31) ;  /* 0x00000001088c7547 */ /* 0x000fea000b800000 */
[----:B------:R-:W-:-:S04]  /*1c00*/  IMAD R23, R19, R18, R30 ;  /* 0x0000001213177224 */ /* 0x000fc800078e021e */
[----:B------:R-:W-:-:S05]  /*1c10*/  IMAD.WIDE R22, R23, 0x4, R14 ;  /* 0x0000000417167825 */ /* 0x000fca00078e020e */
[----:B-1----:R-:W2:Y:S01]  /*1c20*/  LDG.E R33, desc[UR10][R22.64] ;  /* 0x0000000a16217981 */ /* 0x002ea2000c1e1900 */
[----:B------:R-:W-:-:S04]  /*1c30*/  IMAD R31, R5, R18, R30 ;  /* 0x00000012051f7224 */ /* 0x000fc800078e021e */
[----:B------:R-:W-:-:S05]  /*1c40*/  IMAD.WIDE.U32 R28, R31, 0x4, R14 ;  /* 0x000000041f1c7825 */ /* 0x000fca00078e000e */
[----:B--2---:R0:W-:Y:S04]  /*1c50*/  STG.E desc[UR10][R28.64], R33 ;  /* 0x000000211c007986 */ /* 0x0041e8000c10190a */
[----:B------:R-:W2:Y:S01]  /*1c60*/  LDG.E R35, desc[UR10][R22.64+0x4] ;  /* 0x0000040a16237981 */ /* 0x000ea2000c1e1900 */
[----:B------:R-:W-:-:S04]  /*1c70*/  VIADD R25, R31, 0x1 ;  /* 0x000000011f197836 */ /* 0x000fc80000000000 */
[----:B------:R-:W-:Y:S01]  /*1c80*/  IMAD.WIDE.U32 R24, R25, 0x4, R14 ;  /* 0x0000000419187825 */ /* 0x000fe200078e000e */
[----:B------:R-:W-:-:S04]  /*1c90*/  IADD3 R27, PT, PT, R31, 0x2, RZ ;  /* 0x000000021f1b7810 */ /* 0x000fc80007ffe0ff */
[----:B--2---:R1:W-:Y:S04]  /*1ca0*/  STG.E desc[UR10][R24.64], R35 ;  /* 0x0000002318007986 */ /* 0x0043e8000c10190a */
[----:B------:R-:W2:Y:S01]  /*1cb0*/  LDG.E R37, desc[UR10][R22.64+0x8] ;  /* 0x0000080a16257981 */ /* 0x000ea2000c1e1900 */
[----:B------:R-:W-:-:S04]  /*1cc0*/  IMAD.WIDE.U32 R26, R27, 0x4, R14 ;  /* 0x000000041b1a7825 */ /* 0x000fc800078e000e */
[C---:B------:R-:W-:Y:S01]  /*1cd0*/  VIADD R34, R31.reuse, 0x3 ;  /* 0x000000031f227836 */ /* 0x040fe20000000000 */
[----:B--2---:R2:W-:Y:S04]  /*1ce0*/  STG.E desc[UR10][R26.64], R37 ;  /* 0x000000251a007986 */ /* 0x0045e8000c10190a */
        /* <DEDUP_REMOVED lines=14> */
[----:B------:R-:W-:Y:S01]  /*1dd0*/  VIADD R31, R31, 0x7 ;  /* 0x000000071f1f7836 */ /* 0x000fe20000000000 */
[----:B---3--:R2:W-:Y:S04]  /*1de0*/  STG.E desc[UR10][R28.64], R37 ;  /* 0x000000251c007986 */ /* 0x0085e8000c10190a */
[----:B------:R-:W3:Y:S01]  /*1df0*/  LDG.E R32, desc[UR10][R22.64+0x1c] ;  /* 0x00001c0a16207981 */ /* 0x000ee2000c1e1900 */
[----:B-1----:R-:W-:Y:S01]  /*1e00*/  IMAD.WIDE.U32 R24, R31, 0x4, R14 ;  /* 0x000000041f187825 */ /* 0x002fe200078e000e */
[----:B------:R-:W-:-:S04]  /*1e10*/  IADD3 R30, PT, PT, R30, 0x8, RZ ;  /* 0x000000081e1e7810 */ /* 0x000fc80007ffe0ff */
[----:B---3--:R2:W-:Y:S03]  /*1e20*/  STG.E desc[UR10][R24.64], R32 ;  /* 0x0000002018007986 */ /* 0x0085e6000c10190a */
.L_x_31:
[----:B------:R-:W-:Y:S05]  /*1e30*/  BRA.U !UP1, `(.L_x_30) ;  /* 0x0000000109a47547 */ /* 0x000fea000b800000 */
[----:B------:R-:W-:Y:S01]  /*1e40*/  UIADD3 UR8, UPT, UPT, UR8, -0x1, URZ ;  /* 0xffffffff08087890 */ /* 0x000fe2000fffe0ff */
[----:B------:R-:W-:-:S03]  /*1e50*/  ISETP.NE.AND P0, PT, R4, RZ, PT ;  /* 0x000000ff0400720c */ /* 0x000fc60003f05270 */
[----:B------:R-:W-:-:S09]  /*1e60*/  UISETP.GE.U32.AND UP0, UPT, UR8, 0x3, UPT ;  /* 0x000000030800788c */ /* 0x000fd2000bf06070 */
[----:B------:R-:W-:Y:S05]  /*1e70*/  BRA.U !UP0, `(.L_x_32) ;  /* 0x00000001084c7547 */ /* 0x000fea000b800000 */
[----:B--2---:R-:W-:-:S04]  /*1e80*/  IMAD R25, R19, R18, R30 ;  /* 0x0000001213197224 */ /* 0x004fc800078e021e */
        /* <DEDUP_REMOVED lines=12> */
[----:B------:R-:W-:Y:S01]  /*1f50*/  VIADD R32, R32, 0x3 ;  /* 0x0000000320207836 */ /* 0x000fe20000000000 */
[----:B--2---:R3:W-:Y:S04]  /*1f60*/  STG.E desc[UR10][R22.64], R35 ;  /* 0x0000002316007986 */ /* 0x0047e8000c10190a */
[----:B------:R-:W2:Y:S01]  /*1f70*/  LDG.E R37, desc[UR10][R24.64+0xc] ;  /* 0x00000c0a18257981 */ /* 0x000ea2000c1e1900 */
[----:B0-----:R-:W-:Y:S01]  /*1f80*/  IMAD.WIDE.U32 R28, R32, 0x4, R14 ;  /* 0x00000004201c7825 */ /* 0x001fe200078e000e */
[----:B------:R-:W-:-:S04]  /*1f90*/  IADD3 R30, PT, PT, R30, 0x4, RZ ;  /* 0x000000041e1e7810 */ /* 0x000fc80007ffe0ff */
[----:B--2---:R3:W-:Y:S03]  /*1fa0*/  STG.E desc[UR10][R28.64], R37 ;  /* 0x000000251c007986 */ /* 0x0047e6000c10190a */
.L_x_32:
[----:B------:R-:W-:Y:S05]  /*1fb0*/  @!P0 BRA `(.L_x_30) ;  /* 0x0000000000448947 */ /* 0x000fea0003800000 */
[----:B---3--:R-:W-:-:S04]  /*1fc0*/  IMAD R23, R19, R18, R30 ;  /* 0x0000001213177224 */ /* 0x008fc800078e021e */
[----:B------:R-:W-:-:S05]  /*1fd0*/  IMAD.WIDE R22, R23, 0x4, R14 ;  /* 0x0000000417167825 */ /* 0x000fca00078e020e */
[----:B-12---:R-:W2:Y:S01]  /*1fe0*/  LDG.E R27, desc[UR10][R22.64] ;  /* 0x0000000a161b7981 */ /* 0x006ea2000c1e1900 */
[----:B------:R-:W-:Y:S01]  /*1ff0*/  IMAD R33, R5, R18, R30 ;  /* 0x0000001205217224 */ /* 0x000fe200078e021e */
[----:B------:R-:W-:-:S03]  /*2000*/  ISETP.NE.AND P0, PT, R4, 0x1, PT ;  /* 0x000000010400780c */ /* 0x000fc60003f05270 */
[----:B------:R-:W-:-:S05]  /*2010*/  IMAD.WIDE.U32 R24, R33, 0x4, R14 ;  /* 0x0000000421187825 */ /* 0x000fca00078e000e */
[----:B--2---:R0:W-:Y:S05]  /*2020*/  STG.E desc[UR10][R24.64], R27 ;  /* 0x0000001b18007986 */ /* 0x0041ea000c10190a */
[----:B------:R-:W-:Y:S05]  /*2030*/  @!P0 BRA `(.L_x_30) ;  /* 0x0000000000248947 */ /* 0x000fea0003800000 */
[----:B------:R-:W2:Y:S01]  /*2040*/  LDG.E R29, desc[UR10][R22.64+0x4] ;  /* 0x0000040a161d7981 */ /* 0x000ea2000c1e1900 */
[----:B------:R-:W-:Y:S01]  /*2050*/  ISETP.NE.AND P0, PT, R4, 0x2, PT ;  /* 0x000000020400780c */ /* 0x000fe20003f05270 */
[----:B0-----:R-:W-:-:S04]  /*2060*/  VIADD R25, R33, 0x1 ;  /* 0x0000000121197836 */ /* 0x001fc80000000000 */
[----:B------:R-:W-:-:S05]  /*2070*/  IMAD.WIDE.U32 R24, R25, 0x4, R14 ;  /* 0x0000000419187825 */ /* 0x000fca00078e000e */
[----:B--2---:R4:W-:Y:S04]  /*2080*/  STG.E desc[UR10][R24.64], R29 ;  /* 0x0000001d18007986 */ /* 0x0049e8000c10190a */
[----:B------:R-:W2:Y:S01]  /*2090*/  @P0 LDG.E R31, desc[UR10][R22.64+0x8] ;  /* 0x0000080a161f0981 */ /* 0x000ea2000c1e1900 */
[----:B------:R-:W-:-:S05]  /*20a0*/  @P0 IADD3 R27, PT, PT, R33, 0x2, RZ ;  /* 0x00000002211b0810 */ /* 0x000fca0007ffe0ff */
[----:B------:R-:W-:-:S05]  /*20b0*/  @P0 IMAD.WIDE.U32 R26, R27, 0x4, R14 ;  /* 0x000000041b1a0825 */ /* 0x000fca00078e000e */
[----:B--2---:R4:W-:Y:S02]  /*20c0*/  @P0 STG.E desc[UR10][R26.64], R31 ;  /* 0x0000001f1a000986 */ /* 0x0049e4000c10190a */
.L_x_30:
[--C-:B------:R-:W-:Y:S01]  /*20d0*/  IMAD.WIDE R18, R19, 0x4, R16.reuse ;  /* 0x0000000413127825 */ /* 0x100fe200078e0210 */
[----:B------:R-:W5:Y:S05]  /*20e0*/  LDCU UR4, c[0x0][0x3ac] ;  /* 0x00007580ff0477ac */ /* 0x000f6a0008000800 */
[----:B------:R-:W2:Y:S01]  /*20f0*/  LDG.E R19, desc[UR10][R18.64] ;  /* 0x0000000a12137981 */ /* 0x000ea2000c1e1900 */
[----:B---3--:R-:W-:-:S04]  /*2100*/  IMAD.WIDE.U32 R22, R5, 0x4, R16 ;  /* 0x0000000405167825 */ /* 0x008fc800078e0010 */
[----:B------:R-:W-:-:S05]  /*2110*/  VIADD R5, R5, 0x1 ;  /* 0x0000000105057836 */ /* 0x000fca0000000000 */
[----:B-----5:R-:W-:Y:S01]  /*2120*/  ISETP.GE.U32.AND P0, PT, R5, UR4, PT ;  /* 0x0000000405007c0c */ /* 0x020fe2000bf06070 */
[----:B--2---:R2:W-:-:S12]  /*2130*/  STG.E desc[UR10][R22.64], R19 ;  /* 0x0000001316007986 */ /* 0x0045d8000c10190a */
[----:B------:R-:W-:Y:S05]  /*2140*/  @!P0 BRA `(.L_x_33) ;  /* 0xfffffff000d48947 */ /* 0x000fea000383ffff */
[----:B------:R-:W-:Y:S05]  /*2150*/  BRA `(.L_x_34) ;  /* 0x0000001000007947 */ /* 0x000fea0003800000 */
.L_x_27:
[----:B------:R-:W-:-:S04]  /*2160*/  VIADDMNMX.U32 R14, R5, 0x1, R18, !PT ;  /* 0x00000001050e7846 */ /* 0x000fc80007800012 */
[----:B------:R-:W-:Y:S01]  /*2170*/  IADD3 R15, PT, PT, R5, -R14, RZ ;  /* 0x8000000e050f7210 */ /* 0x000fe20007ffe0ff */
[----:B------:R-:W-:-:S03]  /*2180*/  IMAD.IADD R14, R14, 0x1, -R5 ;  /* 0x000000010e0e7824 */ /* 0x000fc600078e0a05 */
[----:B------:R-:W-:-:S13]  /*2190*/  ISETP.GT.U32.AND P0, PT, R15, -0x4, PT ;  /* 0xfffffffc0f00780c */ /* 0x000fda0003f04070 */
[----:B------:R-:W-:Y:S05]  /*21a0*/  @P0 BRA `(.L_x_35) ;  /* 0x00000008003c0947 */ /* 0x000fea0003800000 */
[----:B--23--:R-:W-:Y:S01]  /*21b0*/  MOV R32, R11 ;  /* 0x0000000b00207202 */ /* 0x00cfe20000000f00 */
[----:B------:R-:W-:Y:S01]  /*21c0*/  IMAD.MOV.U32 R30, RZ, RZ, R8 ;  /* 0x000000ffff1e7224 */ /* 0x000fe200078e0008 */
[----:B------:R-:W-:Y:S01]  /*21d0*/  MOV R34, R10 ;  /* 0x0000000a00227202 */ /* 0x000fe20000000f00 */
[----:B------:R-:W-:Y:S01]  /*21e0*/  UMOV UR4, URZ ;  /* 0x000000ff00047c82 */ /* 0x000fe20008000000 */
[----:B------:R-:W-:-:S07]  /*21f0*/  LOP3.LUT R11, R14, 0xfffffffc, RZ, 0xc0, !PT ;  /* 0xfffffffc0e0b7812 */ /* 0x000fce00078ec0ff */
.L_x_36:
[----:B--2---:R-:W-:Y:S01]  /*2200*/  SHF.R.U32.HI R15, RZ, 0x2, R32 ;  /* 0x00000002ff0f7819 */ /* 0x004fe20000011620 */
[----:B------:R-:W-:-:S03]  /*2210*/  IMAD.SHL.U32 R10, R9, 0x10, RZ ;  /* 0x00000010090a7824 */ /* 0x000fc600078e00ff */
[----:B------:R-:W-:-:S04]  /*2220*/  LOP3.LUT R15, R15, R32, RZ, 0x3c, !PT ;  /* 0x000000200f0f7212 */ /* 0x000fc800078e3cff */
[----:B------:R-:W-:-:S04]  /*2230*/  SHF.L.U32 R8, R15, 0x1, RZ ;  /* 0x000000010f087819 */ /* 0x000fc800000006ff */
[----:B------:R-:W-:-:S04]  /*2240*/  LOP3.LUT R8, R9, R10, R8, 0x96, !PT ;  /* 0x0000000a09087212 */ /* 0x000fc800078e9608 */
[----:B------:R-:W-:Y:S01]  /*2250*/  LOP3.LUT R10, R8, R15, RZ, 0x3c, !PT ;  /* 0x0000000f080a7212 */ /* 0x000fe200078e3cff */
[----:B------:R-:W-:-:S03]  /*2260*/  IMAD.MOV.U32 R15, RZ, RZ, 0x2f800000 ;  /* 0x2f800000ff0f7424 */ /* 0x000fc600078e00ff */
[----:B------:R-:W-:-:S04]  /*2270*/  IADD3 R8, PT, PT, R6, 0x587c5, R10 ;  /* 0x000587c506087810 */ /* 0x000fc80007ffe00a */
[----:B------:R-:W-:-:S05]  /*2280*/  I2FP.F32.U32 R8, R8 ;  /* 0x0000000800087245 */ /* 0x000fca0000201000 */
[----:B------:R-:W-:-:S04]  /*2290*/  FFMA R8, R8, R15, 1.1641532182693481445e-10 ;  /* 0x2f00000008087423 */ /* 0x000fc8000000000f */
[----:B------:R-:W0:Y:S02]  /*22a0*/  F2F.F64.F32 R18, R8 ;  /* 0x0000000800127310 */ /* 0x000e240000201800 */
[----:B0-----:R-:W-:-:S10]  /*22b0*/  DMUL R18, R20, R18 ;  /* 0x0000001214127228 */ /* 0x001fd40000000000 */
[----:B------:R-:W4:Y:S08]  /*22c0*/  F2F.F32.F64 R18, R18 ;  /* 0x0000001200127310 */ /* 0x000f300000301000 */
[----:B----4-:R-:W0:Y:S02]  /*22d0*/  F2I.TRUNC.NTZ R33, R18 ;  /* 0x0000001200217305 */ /* 0x010e24000020f100 */
[----:B0-----:R-:W-:-:S04]  /*22e0*/  IMAD R27, R33, 0x3, RZ ;  /* 0x00000003211b7824 */ /* 0x001fc800078e02ff */
[----:B------:R-:W-:-:S05]  /*22f0*/  IMAD.WIDE R26, R27, 0x4, R12 ;  /* 0x000000041b1a7825 */ /* 0x000fca00078e020c */
[----:B------:R-:W2:Y:S01]  /*2300*/  LDG.E R35, desc[UR10][R26.64] ;  /* 0x0000000a1a237981 */ /* 0x000ea2000c1e1900 */
[----:B------:R-:W-:-:S04]  /*2310*/  IMAD R31, R5, 0x3, RZ ;  /* 0x00000003051f7824 */ /* 0x000fc800078e02ff */
[C---:B------:R-:W-:Y:S01]  /*2320*/  IMAD.WIDE.U32 R28, R31.reuse, 0x4, R12 ;  /* 0x000000041f1c7825 */ /* 0x040fe200078e000c */
[----:B------:R-:W-:-:S04]  /*2330*/  IADD3 R25, PT, PT, R31, 0x1, RZ ;  /* 0x000000011f197810 */ /* 0x000fc80007ffe0ff */
[----:B--2---:R0:W-:Y:S04]  /*2340*/  STG.E desc[UR10][R28.64], R35 ;  /* 0x000000231c007986 */ /* 0x0041e8000c10190a */
[----:B------:R-:W2:Y:S01]  /*2350*/  LDG.E R37, desc[UR10][R26.64+0x4] ;  /* 0x0000040a1a257981 */ /* 0x000ea2000c1e1900 */
[----:B------:R-:W-:-:S04]  /*2360*/  IMAD.WIDE.U32 R24, R25, 0x4, R12 ;  /* 0x0000000419187825 */ /* 0x000fc800078e000c */
[----:B------:R-:W-:Y:S01]  /*2370*/  VIADD R23, R31, 0x2 ;  /* 0x000000021f177836 */ /* 0x000fe20000000000 */
[----:B--2---:R1:W-:Y:S04]  /*2380*/  STG.E desc[UR10][R24.64], R37 ;  /* 0x0000002518007986 */ /* 0x0043e8000c10190a */
[----:B------:R-:W2:Y:S01]  /*2390*/  LDG.E R32, desc[UR10][R26.64+0x8] ;  /* 0x0000080a1a207981 */ /* 0x000ea2000c1e1900 */
[----:B------:R-:W-:-:S04]  /*23a0*/  IMAD.WIDE.U32 R22, R23, 0x4, R12 ;  /* 0x0000000417167825 */ /* 0x000fc800078e000c */
[----:B------:R-:W-:Y:S01]  /*23b0*/  IMAD.WIDE R18, R33, 0x4, R16 ;  /* 0x0000000421127825 */ /* 0x000fe200078e0210 */
[----:B0-----:R-:W-:-:S04]  /*23c0*/  SHF.R.U32.HI R29, RZ, 0x2, R34 ;  /* 0x00000002ff1d7819 */ /* 0x001fc80000011622 */
[----:B------:R-:W-:Y:S01]  /*23d0*/  LOP3.LUT R29, R29, R34, RZ, 0x3c, !PT ;  /* 0x000000221d1d7212 */ /* 0x000fe200078e3cff */
[----:B------:R-:W-:-:S03]  /*23e0*/  IMAD.SHL.U32 R35, R10, 0x10, RZ ;  /* 0x000000100a237824 */ /* 0x000fc600078e00ff */
[----:B------:R-:W-:-:S04]  /*23f0*/  SHF.L.U32 R8, R29, 0x1, RZ ;  /* 0x000000011d087819 */ /* 0x000fc800000006ff */
[----:B------:R-:W-:-:S04]  /*2400*/  LOP3.LUT R8, R10, R35, R8, 0x96, !PT ;  /* 0x000000230a087212 */ /* 0x000fc800078e9608 */
[----:B------:R-:W-:-:S04]  /*2410*/  LOP3.LUT R8, R8, R29, RZ, 0x3c, !PT ;  /* 0x0000001d08087212 */ /* 0x000fc800078e3cff */
[----:B-1----:R-:W-:-:S04]  /*2420*/  IADD3 R24, PT, PT, R6, 0xb0f8a, R8 ;  /* 0x000b0f8a06187810 */ /* 0x002fc80007ffe008 */
[----:B------:R-:W-:-:S05]  /*2430*/  I2FP.F32.U32 R24, R24 ;  /* 0x0000001800187245 */ /* 0x000fca0000201000 */
[----:B------:R-:W-:Y:S01]  /*2440*/  FFMA R24, R24, R15, 1.1641532182693481445e-10 ;  /* 0x2f00000018187423 */ /* 0x000fe2000000000f */
[----:B--2---:R0:W-:Y:S04]  /*2450*/  STG.E desc[UR10][R22.64], R32 ;  /* 0x0000002016007986 */ /* 0x0041e8000c10190a */
[----:B------:R1:W2:Y:S01]  /*2460*/  LDG.E R33, desc[UR10][R18.64] ;  /* 0x0000000a12217981 */ /* 0x0002a2000c1e1900 */
[----:B0-----:R-:W0:Y:S01]  /*2470*/  F2F.F64.F32 R22, R24 ;  /* 0x0000001800167310 */ /* 0x001e220000201800 */
[----:B-1----:R-:W-:Y:S01]  /*2480*/  IMAD.WIDE.U32 R18, R5, 0x4, R16 ;  /* 0x0000000405127825 */ /* 0x002fe200078e0010 */
[----:B0-----:R-:W-:-:S10]  /*2490*/  DMUL R22, R20, R22 ;  /* 0x0000001614167228 */ /* 0x001fd40000000000 */
[----:B------:R-:W0:Y:S08]  /*24a0*/  F2F.F32.F64 R22, R22 ;  /* 0x0000001600167310 */ /* 0x000e300000301000 */
[----:B0-----:R-:W0:Y:S02]  /*24b0*/  F2I.TRUNC.NTZ R35, R22 ;  /* 0x0000001600237305 */ /* 0x001e24000020f100 */
[----:B0-----:R-:W-:-:S04]  /*24c0*/  IMAD R27, R35, 0x3, RZ ;  /* 0x00000003231b7824 */ /* 0x001fc800078e02ff */
[----:B------:R-:W-:Y:S01]  /*24d0*/  IMAD.WIDE R26, R27, 0x4, R12 ;  /* 0x000000041b1a7825 */ /* 0x000fe200078e020c */
[----:B--2---:R0:W-:Y:S04]  /*24e0*/  STG.E desc[UR10][R18.64], R33 ;  /* 0x0000002112007986 */ /* 0x0041e8000c10190a */
[----:B------:R-:W2:Y:S01]  /*24f0*/  LDG.E R37, desc[UR10][R26.64] ;  /* 0x0000000a1a257981 */ /* 0x000ea2000c1e1900 */
[----:B------:R-:W-:-:S05]  /*2500*/  IADD3 R29, PT, PT, R31, 0x3, RZ ;  /* 0x000000031f1d7810 */ /* 0x000fca0007ffe0ff */
[----:B------:R-:W-:-:S05]  /*2510*/  IMAD.WIDE.U32 R28, R29, 0x4, R12 ;  /* 0x000000041d1c7825 */ /* 0x000fca00078e000c */
[----:B--2---:R1:W-:Y:S04]  /*2520*/  STG.E desc[UR10][R28.64], R37 ;  /* 0x000000251c007986 */ /* 0x0043e8000c10190a */
[----:B------:R-:W2:Y:S01]  /*2530*/  LDG.E R32, desc[UR10][R26.64+0x4] ;  /* 0x0000040a1a207981 */ /* 0x000ea2000c1e1900 */
[----:B------:R-:W-:-:S04]  /*2540*/  VIADD R25, R31, 0x4 ;  /* 0x000000041f197836 */ /* 0x000fc80000000000 */
[----:B------:R-:W-:Y:S01]  /*2550*/  IMAD.WIDE.U32 R24, R25, 0x4, R12 ;  /* 0x0000000419187825 */ /* 0x000fe200078e000c */
[----:B------:R-:W-:-:S04]  /*2560*/  IADD3 R23, PT, PT, R31, 0x5, RZ ;  /* 0x000000051f177810 */ /* 0x000fc80007ffe0ff */
[----:B--2---:R2:W-:Y:S04]  /*2570*/  STG.E desc[UR10][R24.64], R32 ;  /* 0x0000002018007986 */ /* 0x0045e8000c10190a */
[----:B------:R-:W3:Y:S01]  /*2580*/  LDG.E R34, desc[UR10][R26.64+0x8] ;  /* 0x0000080a1a227981 */ /* 0x000ee2000c1e1900 */
[----:B0-----:R-:W-:-:S04]  /*2590*/  IMAD.WIDE.U32 R18, R23, 0x4, R12 ;  /* 0x0000000417127825 */ /* 0x001fc800078e000c */
[----:B------:R-:W-:Y:S01]  /*25a0*/  IMAD.WIDE R22, R35, 0x4, R16 ;  /* 0x0000000423167825 */ /* 0x000fe200078e0210 */
[----:B-1----:R-:W-:-:S04]  /*25b0*/  SHF.R.U32.HI R29, RZ, 0x2, R30 ;  /* 0x00000002ff1d7819 */ /* 0x002fc8000001161e */
[----:B------:R-:W-:Y:S01]  /*25c0*/  LOP3.LUT R29, R29, R30, RZ, 0x3c, !PT ;  /* 0x0000001e1d1d7212 */ /* 0x000fe200078e3cff */
[----:B------:R-:W-:-:S03]  /*25d0*/  IMAD.SHL.U32 R33, R8, 0x10, RZ ;  /* 0x0000001008217824 */ /* 0x000fc600078e00ff */
[----:B------:R-:W-:-:S04]  /*25e0*/  SHF.L.U32 R28, R29, 0x1, RZ ;  /* 0x000000011d1c7819 */ /* 0x000fc800000006ff */
[----:B------:R-:W-:-:S04]  /*25f0*/  LOP3.LUT R28, R8, R33, R28, 0x96, !PT ;  /* 0x00000021081c7212 */ /* 0x000fc800078e961c */
[----:B------:R-:W-:-:S04]  /*2600*/  LOP3.LUT R33, R28, R29, RZ, 0x3c, !PT ;  /* 0x0000001d1c217212 */ /* 0x000fc800078e3cff */
[----:B--2---:R-:W-:-:S04]  /*2610*/  IADD3 R24, PT, PT, R6, 0x10974f, R33 ;  /* 0x0010974f06187810 */ /* 0x004fc80007ffe021 */
[----:B------:R-:W-:-:S05]  /*2620*/  I2FP.F32.U32 R24, R24 ;  /* 0x0000001800187245 */ /* 0x000fca0000201000 */
[----:B------:R-:W-:Y:S01]  /*2630*/  FFMA R24, R24, R15, 1.1641532182693481445e-10 ;  /* 0x2f00000018187423 */ /* 0x000fe2000000000f */
[----:B---3--:R0:W-:Y:S04]  /*2640*/  STG.E desc[UR10][R18.64], R34 ;  /* 0x0000002212007986 */ /* 0x0081e8000c10190a */
[----:B------:R1:W2:Y:S01]  /*2650*/  LDG.E R35, desc[UR10][R22.64] ;  /* 0x0000000a16237981 */ /* 0x0002a2000c1e1900 */
[----:B0-----:R-:W0:Y:S01]  /*2660*/  F2F.F64.F32 R18, R24 ;  /* 0x0000001800127310 */ /* 0x001e220000201800 */
[----:B-1----:R-:W-:-:S05]  /*2670*/  IADD3 R23, PT, PT, R5, 0x1, RZ ;  /* 0x0000000105177810 */ /* 0x002fca0007ffe0ff */
[----:B------:R-:W-:Y:S01]  /*2680*/  IMAD.WIDE.U32 R22, R23, 0x4, R16 ;  /* 0x0000000417167825 */ /* 0x000fe200078e0010 */
        /* <DEDUP_REMOVED lines=15> */
[----:B------:R3:W4:Y:S01]  /*2780*/  LDG.E R34, desc[UR10][R18.64+0x8] ;  /* 0x0000080a12227981 */ /* 0x000722000c1e1900 */
[----:B0-----:R-:W-:-:S04]  /*2790*/  IMAD.WIDE.U32 R22, R28, 0x4, R12 ;  /* 0x000000041c167825 */ /* 0x001fc800078e000c */
[----:B------:R-:W-:Y:S01]  /*27a0*/  IMAD.WIDE R28, R29, 0x4, R16 ;  /* 0x000000041d1c7825 */ /* 0x000fe200078e0210 */
[----:B-1----:R-:W-:-:S04]  /*27b0*/  SHF.R.U32.HI R24, RZ, 0x2, R7 ;  /* 0x00000002ff187819 */ /* 0x002fc80000011607 */
[----:B------:R-:W-:Y:S01]  /*27c0*/  LOP3.LUT R24, R24, R7, RZ, 0x3c, !PT ;  /* 0x0000000718187212 */ /* 0x000fe200078e3cff */
[----:B------:R-:W-:-:S03]  /*27d0*/  IMAD.SHL.U32 R32, R33, 0x10, RZ ;  /* 0x0000001021207824 */ /* 0x000fc600078e00ff */
[----:B------:R-:W-:-:S04]  /*27e0*/  SHF.L.U32 R7, R24, 0x1, RZ ;  /* 0x0000000118077819 */ /* 0x000fc800000006ff */
[----:B------:R-:W-:Y:S02]  /*27f0*/  LOP3.LUT R7, R33, R32, R7, 0x96, !PT ;  /* 0x0000002021077212 */ /* 0x000fe400078e9607 */
[----:B------:R-:W-:Y:S02]  /*2800*/  MOV R32, R9 ;  /* 0x0000000900207202 */ /* 0x000fe40000000f00 */
[----:B------:R-:W-:Y:S02]  /*2810*/  IADD3 R6, PT, PT, R6, 0x161f14, RZ ;  /* 0x00161f1406067810 */ /* 0x000fe40007ffe0ff */
[----:B------:R-:W-:-:S05]  /*2820*/  LOP3.LUT R9, R7, R24, RZ, 0x3c, !PT ;  /* 0x0000001807097212 */ /* 0x000fca00078e3cff */
[----:B------:R-:W-:-:S05]  /*2830*/  IMAD.IADD R7, R9, 0x1, R6 ;  /* 0x0000000109077824 */ /* 0x000fca00078e0206 */
[----:B---3--:R-:W-:-:S05]  /*2840*/  I2FP.F32.U32 R18, R7 ;  /* 0x0000000700127245 */ /* 0x008fca0000201000 */
[----:B------:R-:W-:-:S04]  /*2850*/  FFMA R15, R18, R15, 1.1641532182693481445e-10 ;  /* 0x2f000000120f7423 */ /* 0x000fc8000000000f */
[----:B------:R-:W2:Y:S01]  /*2860*/  F2F.F64.F32 R18, R15 ;  /* 0x0000000f00127310 */ /* 0x000ea20000201800 */
[----:B----4-:R0:W-:Y:S04]  /*2870*/  STG.E desc[UR10][R22.64], R34 ;  /* 0x0000002216007986 */ /* 0x0101e8000c10190a */
[----:B------:R-:W3:Y:S01]  /*2880*/  LDG.E R29, desc[UR10][R28.64] ;  /* 0x0000000a1c1d7981 */ /* 0x000ee2000c1e1900 */
[----:B--2---:R-:W-:-:S06]  /*2890*/  DMUL R26, R20, R18 ;  /* 0x00000012141a7228 */ /* 0x004fcc0000000000 */
[----:B------:R-:W1:Y:S01]  /*28a0*/  F2F.F32.F64 R7, R26 ;  /* 0x0000001a00077310 */ /* 0x000e620000301000 */
[----:B0-----:R-:W-:-:S05]  /*28b0*/  IADD3 R23, PT, PT, R5, 0x2, RZ ;  /* 0x0000000205177810 */ /* 0x001fca0007ffe0ff */
[----:B------:R-:W-:Y:S02]  /*28c0*/  IMAD.WIDE.U32 R22, R23, 0x4, R16 ;  /* 0x0000000417167825 */ /* 0x000fe400078e0010 */
[----:B-1----:R-:W0:Y:S02]  /*28d0*/  F2I.TRUNC.NTZ R7, R7 ;  /* 0x0000000700077305 */ /* 0x002e24000020f100 */
[----:B0-----:R-:W-:-:S04]  /*28e0*/  IMAD R19, R7, 0x3, RZ ;  /* 0x0000000307137824 */ /* 0x001fc800078e02ff */
[----:B------:R-:W-:Y:S01]  /*28f0*/  IMAD.WIDE R18, R19, 0x4, R12 ;  /* 0x0000000413127825 */ /* 0x000fe200078e020c */
[----:B---3--:R0:W-:Y:S04]  /*2900*/  STG.E desc[UR10][R22.64], R29 ;  /* 0x0000001d16007986 */ /* 0x0081e8000c10190a */
        /* <DEDUP_REMOVED lines=11> */
[--C-:B------:R-:W-:Y:S01]  /*29c0*/  IMAD.WIDE R28, R7, 0x4, R16.reuse ;  /* 0x00000004071c7825 */ /* 0x100fe200078e0210 */
[----:B-1----:R-:W-:Y:S01]  /*29d0*/  IADD3 R25, PT, PT, R5, 0x3, RZ ;  /* 0x0000000305197810 */ /* 0x002fe20007ffe0ff */
[----:B---3--:R2:W-:Y:S04]  /*29e0*/  STG.E desc[UR10][R22.64], R37 ;  /* 0x0000002516007986 */ /* 0x0085e8000c10190a */
[----:B------:R-:W3:Y:S01]  /*29f0*/  LDG.E R29, desc[UR10][R28.64] ;  /* 0x0000000a1c1d7981 */ /* 0x000ee2000c1e1900 */
[----:B------:R-:W-:Y:S01]  /*2a00*/  IMAD.WIDE.U32 R24, R25, 0x4, R16 ;  /* 0x0000000419187825 */ /* 0x000fe200078e0010 */
[----:B------:R-:W-:Y:S01]  /*2a10*/  UIADD3 UR4, UPT, UPT, UR4, 0x4, URZ ;  /* 0x0000000404047890 */ /* 0x000fe2000fffe0ff */
[----:B------:R-:W-:Y:S02]  /*2a20*/  MOV R34, R10 ;  /* 0x0000000a00227202 */ /* 0x000fe40000000f00 */
[----:B------:R-:W-:Y:S01]  /*2a30*/  VIADD R5, R5, 0x4 ;  /* 0x0000000405057836 */ /* 0x000fe20000000000 */
[----:B------:R-:W-:Y:S01]  /*2a40*/  MOV R30, R8 ;  /* 0x00000008001e7202 */ /* 0x000fe20000000f00 */
[----:B------:R-:W-:Y:S01]  /*2a50*/  IMAD.MOV.U32 R7, RZ, RZ, R33 ;  /* 0x000000ffff077224 */ /* 0x000fe200078e0021 */
[----:B------:R-:W-:Y:S01]  /*2a60*/  ISETP.NE.AND P0, PT, R11, UR4, PT ;  /* 0x000000040b007c0c */ /* 0x000fe2000bf05270 */
[----:B---3--:R2:W-:-:S12]  /*2a70*/  STG.E desc[UR10][R24.64], R29 ;  /* 0x0000001d18007986 */ /* 0x0085d8000c10190a */
[----:B------:R-:W-:Y:S05]  /*2a80*/  @P0 BRA `(.L_x_36) ;  /* 0xfffffff400dc0947 */ /* 0x000fea000383ffff */
[----:B------:R-:W-:-:S07]  /*2a90*/  MOV R11, R32 ;  /* 0x00000020000b7202 */ /* 0x000fce0000000f00 */
.L_x_35:
[----:B------:R-:W-:-:S04]  /*2aa0*/  LOP3.LUT R7, R14, 0x3, RZ, 0xc0, !PT ;  /* 0x000000030e077812 */ /* 0x000fc800078ec0ff */
[----:B------:R-:W-:-:S13]  /*2ab0*/  ISETP.NE.AND P0, PT, R7, RZ, PT ;  /* 0x000000ff0700720c */ /* 0x000fda0003f05270 */
[----:B------:R-:W-:Y:S05]  /*2ac0*/  @!P0 BRA `(.L_x_34) ;  /* 0x0000000400a48947 */ /* 0x000fea0003800000 */
[----:B------:R-:W-:Y:S02]  /*2ad0*/  ISETP.NE.AND P0, PT, R7, 0x1, PT ;  /* 0x000000010700780c */ /* 0x000fe40003f05270 */
[----:B------:R-:W-:-:S04]  /*2ae0*/  LOP3.LUT R14, R14, 0x1, RZ, 0xc0, !PT ;  /* 0x000000010e0e7812 */ /* 0x000fc800078ec0ff */
[----:B------:R-:W-:-:S07]  /*2af0*/  ISETP.NE.U32.AND P1, PT, R14, 0x1, PT ;  /* 0x000000010e00780c */ /* 0x000fce0003f25070 */
[----:B------:R-:W-:Y:S06]  /*2b00*/  @!P0 BRA `(.L_x_37) ;  /* 0x00000004000c8947 */ /* 0x000fec0003800000 */
[----:B------:R-:W-:Y:S02]  /*2b10*/  SHF.R.U32.HI R14, RZ, 0x2, R11 ;  /* 0x00000002ff0e7819 */ /* 0x000fe4000001160b */
[----:B------:R-:W-:Y:S02]  /*2b20*/  SHF.L.U32 R18, R9, 0x4, RZ ;  /* 0x0000000409127819 */ /* 0x000fe400000006ff */
[----:B------:R-:W-:Y:S01]  /*2b30*/  LOP3.LUT R14, R14, R11, RZ, 0x3c, !PT ;  /* 0x0000000b0e0e7212 */ /* 0x000fe200078e3cff */
[----:B------:R-:W-:-:S04]  /*2b40*/  HFMA2 R11, -RZ, RZ, 0.1171875, 0 ;  /* 0x2f800000ff0b7431 */ /* 0x000fc800000001ff */
[----:B------:R-:W-:-:S05]  /*2b50*/  IMAD.SHL.U32 R7, R14, 0x2, RZ ;  /* 0x000000020e077824 */ /* 0x000fca00078e00ff */
[----:B------:R-:W-:-:S04]  /*2b60*/  LOP3.LUT R9, R9, R18, R7, 0x96, !PT ;  /* 0x0000001209097212 */ /* 0x000fc800078e9607 */
[----:B------:R-:W-:-:S04]  /*2b70*/  LOP3.LUT R9, R9, R14, RZ, 0x3c, !PT ;  /* 0x0000000e09097212 */ /* 0x000fc800078e3cff */
[----:B------:R-:W-:-:S04]  /*2b80*/  IADD3 R7, PT, PT, R6, 0x587c5, R9 ;  /* 0x000587c506077810 */ /* 0x000fc80007ffe009 */
[----:B------:R-:W-:-:S05]  /*2b90*/  I2FP.F32.U32 R14, R7 ;  /* 0x00000007000e7245 */ /* 0x000fca0000201000 */
[----:B--234-:R-:W-:-:S04]  /*2ba0*/  FFMA R24, R14, R11, 1.1641532182693481445e-10 ;  /* 0x2f0000000e187423 */ /* 0x01cfc8000000000b */
[----:B------:R-:W0:Y:S02]  /*2bb0*/  F2F.F64.F32 R14, R24 ;  /* 0x00000018000e7310 */ /* 0x000e240000201800 */
[----:B0-----:R-:W-:-:S10]  /*2bc0*/  DMUL R18, R20, R14 ;  /* 0x0000000e14127228 */ /* 0x001fd40000000000 */
[----:B------:R-:W0:Y:S08]  /*2bd0*/  F2F.F32.F64 R18, R18 ;  /* 0x0000001200127310 */ /* 0x000e300000301000 */
[----:B0-----:R-:W0:Y:S02]  /*2be0*/  F2I.TRUNC.NTZ R29, R18 ;  /* 0x00000012001d7305 */ /* 0x001e24000020f100 */
        /* <DEDUP_REMOVED lines=10> */
[----:B--2---:R-:W-:Y:S04]  /*2c90*/  STG.E desc[UR10][R24.64], R33 ;  /* 0x0000002118007986 */ /* 0x004fe8000c10190a */
[----:B------:R-:W2:Y:S01]  /*2ca0*/  LDG.E R35, desc[UR10][R14.64+0x8] ;  /* 0x0000080a0e237981 */ /* 0x000ea2000c1e1900 */
[----:B------:R-:W-:-:S04]  /*2cb0*/  IMAD.WIDE.U32 R26, R27, 0x4, R12 ;  /* 0x000000041b1a7825 */ /* 0x000fc800078e000c */
[----:B------:R-:W-:Y:S01]  /*2cc0*/  IMAD.WIDE R18, R29, 0x4, R16 ;  /* 0x000000041d127825 */ /* 0x000fe200078e0210 */
[----:B0-----:R-:W-:-:S04]  /*2cd0*/  SHF.R.U32.HI R23, RZ, 0x2, R10 ;  /* 0x00000002ff177819 */ /* 0x001fc8000001160a */
[----:B------:R-:W-:Y:S02]  /*2ce0*/  LOP3.LUT R23, R23, R10, RZ, 0x3c, !PT ;  /* 0x0000000a17177212 */ /* 0x000fe400078e3cff */
[----:B------:R-:W-:Y:S02]  /*2cf0*/  SHF.L.U32 R10, R9, 0x4, RZ ;  /* 0x00000004090a7819 */ /* 0x000fe400000006ff */
[----:B------:R-:W-:Y:S01]  /*2d00*/  SHF.L.U32 R22, R23, 0x1, RZ ;  /* 0x0000000117167819 */ /* 0x000fe200000006ff */
[----:B------:R-:W-:-:S03]  /*2d10*/  VIADD R6, R6, 0xb0f8a ;  /* 0x000b0f8a06067836 */ /* 0x000fc60000000000 */
[----:B------:R-:W-:-:S04]  /*2d20*/  LOP3.LUT R10, R9, R10, R22, 0x96, !PT ;  /* 0x0000000a090a7212 */ /* 0x000fc800078e9616 */
[----:B------:R-:W-:-:S04]  /*2d30*/  LOP3.LUT R9, R10, R23, RZ, 0x3c, !PT ;  /* 0x000000170a097212 */ /* 0x000fc800078e3cff */
[----:B------:R-:W-:-:S04]  /*2d40*/  IADD3 R10, PT, PT, R9, R6, RZ ;  /* 0x00000006090a7210 */ /* 0x000fc80007ffe0ff */
[----:B------:R-:W-:Y:S01]  /*2d50*/  I2FP.F32.U32 R10, R10 ;  /* 0x0000000a000a7245 */ /* 0x000fe20000201000 */
[----:B--2---:R0:W-:Y:S04]  /*2d60*/  STG.E desc[UR10][R26.64], R35 ;  /* 0x000000231a007986 */ /* 0x0041e8000c10190a */
[----:B------:R-:W2:Y:S01]  /*2d70*/  LDG.E R18, desc[UR10][R18.64] ;  /* 0x0000000a12127981 */ /* 0x000ea2000c1e1900 */
[----:B0-----:R-:W-:-:S04]  /*2d80*/  FFMA R26, R10, R11, 1.1641532182693481445e-10 ;  /* 0x2f0000000a1a7423 */ /* 0x001fc8000000000b */
[----:B------:R-:W0:Y:S02]  /*2d90*/  F2F.F64.F32 R10, R26 ;  /* 0x0000001a000a7310 */ /* 0x000e240000201800 */
[----:B0-----:R-:W-:Y:S01]  /*2da0*/  DMUL R22, R20, R10 ;  /* 0x0000000a14167228 */ /* 0x001fe20000000000 */
[----:B------:R-:W-:-:S09]  /*2db0*/  IMAD.WIDE.U32 R10, R5, 0x4, R16 ;  /* 0x00000004050a7825 */ /* 0x000fd200078e0010 */
        /* <DEDUP_REMOVED lines=21> */
[----:B------:R-:W-:-:S03]  /*2f10*/  MOV R11, R8 ;  /* 0x00000008000b7202 */ /* 0x000fc60000000f00 */
[----:B------:R-:W-:Y:S01]  /*2f20*/  VIADD R5, R5, 0x2 ;  /* 0x0000000205057836 */ /* 0x000fe20000000000 */
[----:B---3--:R2:W-:Y:S06]  /*2f30*/  STG.E desc[UR10][R24.64], R27 ;  /* 0x0000001b18007986 */ /* 0x0085ec000c10190a */
.L_x_37:
[----:B------:R-:W-:Y:S05]  /*2f40*/  @P1 BRA `(.L_x_34) ;  /* 0x0000000000841947 */ /* 0x000fea0003800000 */
[----:B------:R-:W-:Y:S01]  /*2f50*/  SHF.R.U32.HI R8, RZ, 0x2, R11 ;  /* 0x00000002ff087819 */ /* 0x000fe2000001160b */
[----:B------:R-:W-:Y:S01]  /*2f60*/  HFMA2 R14, -RZ, RZ, 0.1171875, 0 ;  /* 0x2f800000ff0e7431 */ /* 0x000fe200000001ff */
[----:B------:R-:W-:Y:S02]  /*2f70*/  SHF.L.U32 R10, R9, 0x4, RZ ;  /* 0x00000004090a7819 */ /* 0x000fe400000006ff */
[----:B------:R-:W-:-:S05]  /*2f80*/  LOP3.LUT R8, R8, R11, RZ, 0x3c, !PT ;  /* 0x0000000b08087212 */ /* 0x000fca00078e3cff */
[----:B------:R-:W-:-:S05]  /*2f90*/  IMAD.SHL.U32 R7, R8, 0x2, RZ ;  /* 0x0000000208077824 */ /* 0x000fca00078e00ff */
[----:B------:R-:W-:-:S04]  /*2fa0*/  LOP3.LUT R7, R9, R10, R7, 0x96, !PT ;  /* 0x0000000a09077212 */ /* 0x000fc800078e9607 */
[----:B------:R-:W-:-:S04]  /*2fb0*/  LOP3.LUT R7, R7, R8, RZ, 0x3c, !PT ;  /* 0x0000000807077212 */ /* 0x000fc800078e3cff */
[----:B------:R-:W-:-:S04]  /*2fc0*/  IADD3 R7, PT, PT, R6, 0x587c5, R7 ;  /* 0x000587c506077810 */ /* 0x000fc80007ffe007 */
[----:B------:R-:W-:-:S05]  /*2fd0*/  I2FP.F32.U32 R7, R7 ;  /* 0x0000000700077245 */ /* 0x000fca0000201000 */
[----:B------:R-:W-:-:S04]  /*2fe0*/  FFMA R14, R7, R14, 1.1641532182693481445e-10 ;  /* 0x2f000000070e7423 */ /* 0x000fc8000000000e */
[----:B------:R-:W0:Y:S02]  /*2ff0*/  F2F.F64.F32 R6, R14 ;  /* 0x0000000e00067310 */ /* 0x000e240000201800 */
[----:B0-----:R-:W-:-:S10]  /*3000*/  DMUL R6, R20, R6 ;  /* 0x0000000614067228 */ /* 0x001fd40000000000 */
[----:B------:R-:W2:Y:S08]  /*3010*/  F2F.F32.F64 R6, R6 ;  /* 0x0000000600067310 */ /* 0x000eb00000301000 */
[----:B--2---:R-:W0:Y:S02]  /*3020*/  F2I.TRUNC.NTZ R19, R6 ;  /* 0x0000000600137305 */ /* 0x004e24000020f100 */
        /* <DEDUP_REMOVED lines=11> */
[----:B---34-:R-:W2:Y:S01]  /*30e0*/  LDG.E R25, desc[UR10][R8.64+0x8] ;  /* 0x0000080a08197981 */ /* 0x018ea2000c1e1900 */
[----:B------:R-:W-:-:S04]  /*30f0*/  IMAD.WIDE.U32 R12, R27, 0x4, R12 ;  /* 0x000000041b0c7825 */ /* 0x000fc800078e000c */
[--C-:B------:R-:W-:Y:S01]  /*3100*/  IMAD.WIDE R6, R19, 0x4, R16.reuse ;  /* 0x0000000413067825 */ /* 0x100fe200078e0210 */
[----:B--2---:R0:W-:Y:S05]  /*3110*/  STG.E desc[UR10][R12.64], R25 ;  /* 0x000000190c007986 */ /* 0x0041ea000c10190a */
[----:B------:R-:W2:Y:S01]  /*3120*/  LDG.E R7, desc[UR10][R6.64] ;  /* 0x0000000a06077981 */ /* 0x000ea2000c1e1900 */
[C---:B------:R-:W-:Y:S01]  /*3130*/  IMAD.WIDE.U32 R16, R5.reuse, 0x4, R16 ;  /* 0x0000000405107825 */ /* 0x040fe200078e0010 */
[----:B------:R-:W-:-:S04]  /*3140*/  IADD3 R5, PT, PT, R5, 0x1, RZ ;  /* 0x0000000105057810 */ /* 0x000fc80007ffe0ff */
[----:B--2---:R0:W-:Y:S03]  /*3150*/  STG.E desc[UR10][R16.64], R7 ;  /* 0x0000000710007986 */ /* 0x0041e6000c10190a */
.L_x_34:
[----:B------:R-:W5:Y:S01]  /*3160*/  S2UR UR7, SR_CgaCtaId ;  /* 0x00000000000779c3 */ /* 0x000f620000008800 */
[----:B------:R-:W-:Y:S02]  /*3170*/  UMOV UR4, 0x400 ;  /* 0x0000040000047882 */ /* 0x000fe40000000000 */
[----:B-----5:R-:W-:-:S09]  /*3180*/  ULEA UR4, UR7, UR4, 0x18 ;  /* 0x0000000407047291 */ /* 0x020fd2000f8ec0ff */
[----:B------:R0:W-:Y:S03]  /*3190*/  STS [UR4], R5 ;  /* 0x00000005ff007988 */ /* 0x0001e60008000804 */
.L_x_26:
[----:B------:R-:W-:Y:S05]  /*31a0*/  BSYNC.RECONVERGENT B0 ;  /* 0x0000000000007941 */ /* 0x000fea0003800200 */
.L_x_25:
[----:B------:R-:W5:Y:S01]  /*31b0*/  LDCU UR4, c[0x0][0x3a0] ;  /* 0x00007400ff0477ac */ /* 0x000f620008000800 */
[----:B------:R-:W-:-:S04]  /*31c0*/  IADD3 R3, PT, PT, R0, R3, RZ ;  /* 0x0000000300037210 */ /* 0x000fc80007ffe0ff */
[----:B-----5:R-:W-:-:S13]  /*31d0*/  ISETP.GE.AND P0, PT, R3, UR4, PT ;  /* 0x0000000403007c0c */ /* 0x020fda000bf06270 */
[----:B------:R-:W-:Y:S05]  /*31e0*/  @!P0 BRA `(.L_x_38) ;  /* 0xffffffcc00c08947 */ /* 0x000fea000383ffff */
[----:B------:R-:W-:Y:S05]  /*31f0*/  EXIT ;  /* 0x000000000000794d */ /* 0x000fea0003800000 */
.L_x_39:
        /* <DEDUP_REMOVED lines=16> */
.L_x_41:


//--------------------- .nv.global.init           --------------------------
	.section	.nv.global.init,"aw",@progbits
	.align	4
.nv.global.init:
	.type		mrg32k3aM1SubSeq,@object
	.size		mrg32k3aM1SubSeq,(mrg32k3aM2SubSeq - mrg32k3aM1SubSeq)
mrg32k3aM1SubSeq:
        /*0000*/ 	.byte	0x0b, 0xcc, 0xee, 0x04, 0x73, 0x29, 0x8b, 0x6f, 0xf6, 0x53, 0x03, 0xf6, 0x23, 0xf6, 0xea, 0xda
        /* <DEDUP_REMOVED lines=125> */
	.type		mrg32k3aM2SubSeq,@object
	.size		mrg32k3aM2SubSeq,(mrg32k3aM1 - mrg32k3aM2SubSeq)
mrg32k3aM2SubSeq:
        /* <DEDUP_REMOVED lines=126> */
	.type		mrg32k3aM1,@object
	.size		mrg32k3aM1,(mrg32k3aM1Seq - mrg32k3aM1)
mrg32k3aM1:
        /* <DEDUP_REMOVED lines=144> */
	.type		mrg32k3aM1Seq,@object
	.size		mrg32k3aM1Seq,(mrg32k3aM2 - mrg32k3aM1Seq)
mrg32k3aM1Seq:
        /* <DEDUP_REMOVED lines=144> */
	.type		mrg32k3aM2,@object
	.size		mrg32k3aM2,(mrg32k3aM2Seq - mrg32k3aM2)
mrg32k3aM2:
        /* <DEDUP_REMOVED lines=144> */
	.type		mrg32k3aM2Seq,@object
	.size		mrg32k3aM2Seq,(precalc_xorwow_matrix - mrg32k3aM2Seq)
mrg32k3aM2Seq:
        /* <DEDUP_REMOVED lines=144> */
	.type		precalc_xorwow_matrix,@object
	.size		precalc_xorwow_matrix,(precalc_xorwow_offset_matrix - precalc_xorwow_matrix)
precalc_xorwow_matrix:
        /* <DEDUP_REMOVED lines=6400> */
	.type		precalc_xorwow_offset_matrix,@object
	.size		precalc_xorwow_offset_matrix,(.L_1 - precalc_xorwow_offset_matrix)
precalc_xorwow_offset_matrix:
        /* <DEDUP_REMOVED lines=6400> */
.L_1:


//--------------------- .nv.shared.reserved.0     --------------------------
	.section	.nv.shared.reserved.0,"aw",@nobits
	.weak		__nv_reservedSMEM_offset_0_alias
	.size		__nv_reservedSMEM_offset_0_alias, 0, 64
	.other		__nv_reservedSMEM_offset_0_alias,@"STO_CUDA_RESERVED_SHARED STV_DEFAULT"
__nv_reservedSMEM_offset_0_alias:
	.zero		0
	.zero		64


//--------------------- .nv.shared._Z21pccropandsampleKernelPKfS0_S0_PKiiiiiiPfS3_PiPb --------------------------
	.section	.nv.shared._Z21pccropandsampleKernelPKfS0_S0_PKiiiiiiPfS3_PiPb,"aw",@nobits
	.sectionflags	@""
	.align	4
.nv.shared._Z21pccropandsampleKernelPKfS0_S0_PKiiiiiiPfS3_PiPb:
	.zero		1028


//--------------------- .nv.constant0._Z28pccropandsamplegradftsKernelPKiS0_PKfiiiiPf --------------------------
	.section	.nv.constant0._Z28pccropandsamplegradftsKernelPKiS0_PKfiiiiPf,"a",@progbits
	.sectionflags	@""
	.align	4
.nv.constant0._Z28pccropandsamplegradftsKernelPKiS0_PKfiiiiPf:
	.zero		944


//--------------------- .nv.constant0._Z21pccropandsampleKernelPKfS0_S0_PKiiiiiiPfS3_PiPb --------------------------
	.section	.nv.constant0._Z21pccropandsampleKernelPKfS0_S0_PKiiiiiiPfS3_PiPb,"a",@progbits
	.sectionflags	@""
	.align	4
.nv.constant0._Z21pccropandsampleKernelPKfS0_S0_PKiiiiiiPfS3_PiPb:
	.zero		984


//--------------------- SYMBOLS --------------------------

	.type		.nv.reservedSmem.offset0,@object
	.size		.nv.reservedSmem.offset0,0x4
	.type		.nv.reservedSmem.cap,@object
	.size		.nv.reservedSmem.cap,0x4
